	.target	sm_100a

	.elftype	@"ET_EXEC"


//--------------------- .note.nv.tkinfo           --------------------------
	.section	.note.nv.tkinfo,"",@"SHT_NOTE"
	.sectionflags	@"SHF_NOTE_NV_TKINFO"
	.tkinfo
        /*0018*/ 	.word	0x00000081
        /*0030*/ 	.string	""
        /*0030*/ 	.string	"ptxas-blackwell"
        /*0030*/ 	.string	"Cuda compilation tools, release 12.9, V12.9.86"
        /*0030*/ 	.string	"Build cuda_12.9.r12.9/compiler.36037853_0"
        /*0030*/ 	.string	"-v  -suppress-debug-info  -lineinfo  -arch sm_100a "



//--------------------- .note.nv.cuver            --------------------------
	.section	.note.nv.cuver,"",@"SHT_NOTE"
	.sectionflags	@"SHF_NOTE_NV_CUVER"
        /*0018*/ 	.short	0x0001
        /*001a*/ 	.short	0x0064
        /*001c*/ 	.short	0x0001
        /*001e*/ 	.short	0x0000
        /*0020*/ 	.short	0x0001
        /*0022*/ 	.short	0x0000


//--------------------- .nv.info                  --------------------------
	.section	.nv.info,"",@"SHT_CUDA_INFO"
	.align	4


	//----- nvinfo : EIATTR_REGCOUNT
	.align		4
        /*0000*/ 	.byte	0x04, 0x2f
        /*0002*/ 	.short	(.L_4 - .L_3)
	.align		4
.L_3:
        /*0004*/ 	.word	index@(matmul_kernel)
        /*0008*/ 	.word	0x000000fe


	//----- nvinfo : EIATTR_FRAME_SIZE
	.align		4
.L_4:
        /*000c*/ 	.byte	0x04, 0x11
        /*000e*/ 	.short	(.L_6 - .L_5)
	.align		4
.L_5:
        /*0010*/ 	.word	index@($__internal_2_$__cuda_sm10x_tcgen05_guardrail_trap_unallocated_columns_being_dealloced)
        /*0014*/ 	.word	0x00000000


	//----- nvinfo : EIATTR_FRAME_SIZE
	.align		4
.L_6:
        /*0018*/ 	.byte	0x04, 0x11
        /*001a*/ 	.short	(.L_8 - .L_7)
	.align		4
.L_7:
        /*001c*/ 	.word	index@($__internal_1_$__cuda_sm10x_tcgen05_guardrail_trap_phase_invalid_during_alloc)
        /*0020*/ 	.word	0x00000000


	//----- nvinfo : EIATTR_FRAME_SIZE
	.align		4
.L_8:
        /*0024*/ 	.byte	0x04, 0x11
        /*0026*/ 	.short	(.L_10 - .L_9)
	.align		4
.L_9:
        /*0028*/ 	.word	index@($__internal_0_$__cuda_sm10x_tcgen05_guardrail_trap_col_being_dealloced_not_returned_by_alloc)
        /*002c*/ 	.word	0x00000000


	//----- nvinfo : EIATTR_FRAME_SIZE
	.align		4
.L_10:
        /*0030*/ 	.byte	0x04, 0x11
        /*0032*/ 	.short	(.L_12 - .L_11)
	.align		4
.L_11:
        /*0034*/ 	.word	index@(matmul_kernel)
        /*0038*/ 	.word	0x00000000


	//----- nvinfo : EIATTR_MIN_STACK_SIZE
	.align		4
.L_12:
        /*003c*/ 	.byte	0x04, 0x12
        /*003e*/ 	.short	(.L_14 - .L_13)
	.align		4
.L_13:
        /*0040*/ 	.word	index@(matmul_kernel)
        /*0044*/ 	.word	0x00000000
.L_14:


//--------------------- .nv.info.matmul_kernel    --------------------------
	.section	.nv.info.matmul_kernel,"",@"SHT_CUDA_INFO"
	.sectionflags	@""
	.align	4


	//----- nvinfo : EIATTR_CUDA_API_VERSION
	.align		4
        /*0000*/ 	.byte	0x04, 0x37
        /*0002*/ 	.short	(.L_16 - .L_15)
.L_15:
        /*0004*/ 	.word	0x00000081


	//----- nvinfo : EIATTR_KPARAM_INFO
	.align		4
.L_16:
        /*0008*/ 	.byte	0x04, 0x17
        /*000a*/ 	.short	(.L_18 - .L_17)
.L_17:
        /*000c*/ 	.word	0x00000000
        /*0010*/ 	.short	0x000d
        /*0012*/ 	.short	0x0048
        /*0014*/ 	.byte	0x00, 0xf4, 0x21, 0x00


	//----- nvinfo : EIATTR_KPARAM_INFO
	.align		4
.L_18:
        /*0018*/ 	.byte	0x04, 0x17
        /*001a*/ 	.short	(.L_20 - .L_19)
.L_19:
        /*001c*/ 	.word	0x00000000
        /*0020*/ 	.short	0x000c
        /*0022*/ 	.short	0x0040
        /*0024*/ 	.byte	0x00, 0xf4, 0x21, 0x00


	//----- nvinfo : EIATTR_KPARAM_INFO
	.align		4
.L_20:
        /*0028*/ 	.byte	0x04, 0x17
        /*002a*/ 	.short	(.L_22 - .L_21)
.L_21:
        /*002c*/ 	.word	0x00000000
        /*0030*/ 	.short	0x000b
        /*0032*/ 	.short	0x0038
        /*0034*/ 	.byte	0x00, 0xf0, 0x11, 0x00


	//----- nvinfo : EIATTR_KPARAM_INFO
	.align		4
.L_22:
        /*0038*/ 	.byte	0x04, 0x17
        /*003a*/ 	.short	(.L_24 - .L_23)
.L_23:
        /*003c*/ 	.word	0x00000000
        /*0040*/ 	.short	0x000a
        /*0042*/ 	.short	0x0034
        /*0044*/ 	.byte	0x00, 0xf0, 0x11, 0x00


	//----- nvinfo : EIATTR_KPARAM_INFO
	.align		4
.L_24:
        /*0048*/ 	.byte	0x04, 0x17
        /*004a*/ 	.short	(.L_26 - .L_25)
.L_25:
        /*004c*/ 	.word	0x00000000
        /*0050*/ 	.short	0x0009
        /*0052*/ 	.short	0x0030
        /*0054*/ 	.byte	0x00, 0xf0, 0x11, 0x00


	//----- nvinfo : EIATTR_KPARAM_INFO
	.align		4
.L_26:
        /*0058*/ 	.byte	0x04, 0x17
        /*005a*/ 	.short	(.L_28 - .L_27)
.L_27:
        /*005c*/ 	.word	0x00000000
        /*0060*/ 	.short	0x0008
        /*0062*/ 	.short	0x002c
        /*0064*/ 	.byte	0x00, 0xf0, 0x11, 0x00


	//----- nvinfo : EIATTR_KPARAM_INFO
	.align		4
.L_28:
        /*0068*/ 	.byte	0x04, 0x17
        /*006a*/ 	.short	(.L_30 - .L_29)
.L_29:
        /*006c*/ 	.word	0x00000000
        /*0070*/ 	.short	0x0007
        /*0072*/ 	.short	0x0028
        /*0074*/ 	.byte	0x00, 0xf0, 0x11, 0x00


	//----- nvinfo : EIATTR_KPARAM_INFO
	.align		4
.L_30:
        /*0078*/ 	.byte	0x04, 0x17
        /*007a*/ 	.short	(.L_32 - .L_31)
.L_31:
        /*007c*/ 	.word	0x00000000
        /*0080*/ 	.short	0x0006
        /*0082*/ 	.short	0x0024
        /*0084*/ 	.byte	0x00, 0xf0, 0x11, 0x00


	//----- nvinfo : EIATTR_KPARAM_INFO
	.align		4
.L_32:
        /*0088*/ 	.byte	0x04, 0x17
        /*008a*/ 	.short	(.L_34 - .L_33)
.L_33:
        /*008c*/ 	.word	0x00000000
        /*0090*/ 	.short	0x0005
        /*0092*/ 	.short	0x0020
        /*0094*/ 	.byte	0x00, 0xf0, 0x11, 0x00


	//----- nvinfo : EIATTR_KPARAM_INFO
	.align		4
.L_34:
        /*0098*/ 	.byte	0x04, 0x17
        /*009a*/ 	.short	(.L_36 - .L_35)
.L_35:
        /*009c*/ 	.word	0x00000000
        /*00a0*/ 	.short	0x0004
        /*00a2*/ 	.short	0x001c
        /*00a4*/ 	.byte	0x00, 0xf0, 0x11, 0x00


	//----- nvinfo : EIATTR_KPARAM_INFO
	.align		4
.L_36:
        /*00a8*/ 	.byte	0x04, 0x17
        /*00aa*/ 	.short	(.L_38 - .L_37)
.L_37:
        /*00ac*/ 	.word	0x00000000
        /*00b0*/ 	.short	0x0003
        /*00b2*/ 	.short	0x0018
        /*00b4*/ 	.byte	0x00, 0xf0, 0x11, 0x00


	//----- nvinfo : EIATTR_KPARAM_INFO
	.align		4
.L_38:
        /*00b8*/ 	.byte	0x04, 0x17
        /*00ba*/ 	.short	(.L_40 - .L_39)
.L_39:
        /*00bc*/ 	.word	0x00000000
        /*00c0*/ 	.short	0x0002
        /*00c2*/ 	.short	0x0010
        /*00c4*/ 	.byte	0x00, 0xf4, 0x21, 0x00


	//----- nvinfo : EIATTR_KPARAM_INFO
	.align		4
.L_40:
        /*00c8*/ 	.byte	0x04, 0x17
        /*00ca*/ 	.short	(.L_42 - .L_41)
.L_41:
        /*00cc*/ 	.word	0x00000000
        /*00d0*/ 	.short	0x0001
        /*00d2*/ 	.short	0x0008
        /*00d4*/ 	.byte	0x00, 0xf4, 0x21, 0x00


	//----- nvinfo : EIATTR_KPARAM_INFO
	.align		4
.L_42:
        /*00d8*/ 	.byte	0x04, 0x17
        /*00da*/ 	.short	(.L_44 - .L_43)
.L_43:
        /*00dc*/ 	.word	0x00000000
        /*00e0*/ 	.short	0x0000
        /*00e2*/ 	.short	0x0000
        /*00e4*/ 	.byte	0x00, 0xf4, 0x21, 0x00


	//----- nvinfo : EIATTR_AT_ENTRY_FRAGMENTS
	.align		4
.L_44:
        /*00e8*/ 	.byte	0x04, 0x4f
        /*00ea*/ 	.short	(.L_46 - .L_45)


	//   ....[0]....
.L_45:
        /*00ec*/ 	.word	0x00000004


	//----- nvinfo : EIATTR_RESERVED_SMEM_USED
	.align		4
.L_46:
        /*00f0*/ 	.byte	0x01, 0x41
	.zero		2


	//----- nvinfo : EIATTR_SPARSE_MMA_MASK
	.align		4
        /*00f4*/ 	.byte	0x03, 0x50
        /*00f6*/ 	.short	0x0000


	//----- nvinfo : EIATTR_TCGEN05_1CTA_USED
	.align		4
        /*00f8*/ 	.byte	0x01, 0x51
	.zero		2


	//----- nvinfo : EIATTR_MAXREG_COUNT
	.align		4
        /*00fc*/ 	.byte	0x03, 0x1b
        /*00fe*/ 	.short	0x00ff


	//----- nvinfo : EIATTR_NUM_BARRIERS
	.align		4
        /*0100*/ 	.byte	0x02, 0x4c
        /*0102*/ 	.byte	0x01
	.zero		1


	//----- nvinfo : EIATTR_INT_WARP_WIDE_INSTR_OFFSETS
	.align		4
        /*0104*/ 	.byte	0x04, 0x31
        /*0106*/ 	.short	(.L_48 - .L_47)


	//   ....[0]....
.L_47:
        /*0108*/ 	.word	0x000023d0


	//   ....[1]....
        /*010c*/ 	.word	0x00002400


	//   ....[2]....
        /*0110*/ 	.word	0x00002500


	//   ....[3]....
        /*0114*/ 	.word	0x00009d30


	//   ....[4]....
        /*0118*/ 	.word	0x00009d80


	//----- nvinfo : EIATTR_COOP_GROUP_MASK_REGIDS
	.align		4
.L_48:
        /*011c*/ 	.byte	0x04, 0x29
        /*011e*/ 	.short	(.L_50 - .L_49)


	//   ....[0]....
.L_49:
        /*0120*/ 	.word	0xffffffff


	//   ....[1]....
        /*0124*/ 	.word	0xffffffff


	//   ....[2]....
        /*0128*/ 	.word	0xffffffff


	//   ....[3]....
        /*012c*/ 	.word	0xffffffff


	//----- nvinfo : EIATTR_COOP_GROUP_INSTR_OFFSETS
	.align		4
.L_50:
        /*0130*/ 	.byte	0x04, 0x28
        /*0132*/ 	.short	(.L_52 - .L_51)


	//   ....[0]....
.L_51:
        /*0134*/ 	.word	0x00000060


	//   ....[1]....
        /*0138*/ 	.word	0x00000320


	//   ....[2]....
        /*013c*/ 	.word	0x00009bc0


	//   ....[3]....
        /*0140*/ 	.word	0x00009e30


	//----- nvinfo : EIATTR_VRC_CTA_INIT_COUNT
	.align		4
.L_52:
        /*0144*/ 	.byte	0x02, 0x4a
        /*0146*/ 	.byte	0x80
	.zero		1


	//----- nvinfo : EIATTR_MBARRIER_INSTR_OFFSETS
	.align		4
        /*0148*/ 	.byte	0x04, 0x39
        /*014a*/ 	.short	(.L_54 - .L_53)


	//   ....[0]....
.L_53:
        /*014c*/ 	.word	0x000025b0
        /*0150*/ 	.word	0x000000ff
        /*0154*/ 	.word	0x00000000
        /*0158*/ 	.short	0x0100
        /*015a*/ 	.byte	0x0a
	.zero		1


	//   ....[1]....
        /*015c*/ 	.word	0x00002670
        /*0160*/ 	.word	0x000000ff
        /*0164*/ 	.word	0x0001c008
        /*0168*/ 	.short	0x0100
        /*016a*/ 	.byte	0x0c
	.zero		1


	//   ....[2]....
        /*016c*/ 	.word	0x00006d10
        /*0170*/ 	.word	0x000000ff
        /*0174*/ 	.word	0x00000000
        /*0178*/ 	.short	0x010a
        /*017a*/ 	.byte	0x0a
	.zero		1


	//   ....[3]....
        /*017c*/ 	.word	0x00008ac0
        /*0180*/ 	.word	0x000000ff
        /*0184*/ 	.word	0x00000000
        /*0188*/ 	.short	0x010a
        /*018a*/ 	.byte	0x0a
	.zero		1


	//   ....[4]....
        /*018c*/ 	.word	0x00008ba0
        /*0190*/ 	.word	0x000000ff
        /*0194*/ 	.word	0x0001c000
        /*0198*/ 	.short	0x0108
        /*019a*/ 	.byte	0x0c
	.zero		1


	//   ....[5]....
        /*019c*/ 	.word	0x00008bd0
        /*01a0*/ 	.word	0x000000ff
        /*01a4*/ 	.word	0x0001c008
        /*01a8*/ 	.short	0x0108
        /*01aa*/ 	.byte	0x0c
	.zero		1


	//   ....[6]....
        /*01ac*/ 	.word	0x00009e50
        /*01b0*/ 	.word	0x000000ff
        /*01b4*/ 	.word	0x00000000
        /*01b8*/ 	.short	0x010a
        /*01ba*/ 	.byte	0x0a
	.zero		1


	//   ....[7]....
        /*01bc*/ 	.word	0x00009e80
        /*01c0*/ 	.word	0x000000ff
        /*01c4*/ 	.word	0x00000000
        /*01c8*/ 	.short	0x010a
        /*01ca*/ 	.byte	0x0a
	.zero		1


	//----- nvinfo : EIATTR_NUM_MBARRIERS
	.align		4
.L_54:
        /*01cc*/ 	.byte	0x03, 0x38
        /*01ce*/ 	.short	0x0002


	//----- nvinfo : EIATTR_EXIT_INSTR_OFFSETS
	.align		4
        /*01d0*/ 	.byte	0x04, 0x1c
        /*01d2*/ 	.short	(.L_56 - .L_55)


	//   ....[0]....
.L_55:
        /*01d4*/ 	.word	0x00009e40


	//----- nvinfo : EIATTR_REQNTID
	.align		4
.L_56:
        /*01d8*/ 	.byte	0x04, 0x10
        /*01da*/ 	.short	(.L_58 - .L_57)
.L_57:
        /*01dc*/ 	.word	0x00000100
        /*01e0*/ 	.word	0x00000001
        /*01e4*/ 	.word	0x00000001


	//----- nvinfo : EIATTR_CRS_STACK_SIZE
	.align		4
.L_58:
        /*01e8*/ 	.byte	0x04, 0x1e
        /*01ea*/ 	.short	(.L_60 - .L_59)
.L_59:
        /*01ec*/ 	.word	0x00000000


	//----- nvinfo : EIATTR_CBANK_PARAM_SIZE
	.align		4
.L_60:
        /*01f0*/ 	.byte	0x03, 0x19
        /*01f2*/ 	.short	0x0050


	//----- nvinfo : EIATTR_PARAM_CBANK
	.align		4
        /*01f4*/ 	.byte	0x04, 0x0a
        /*01f6*/ 	.short	(.L_62 - .L_61)
	.align		4
.L_61:
        /*01f8*/ 	.word	index@(.nv.constant0.matmul_kernel)
        /*01fc*/ 	.short	0x0380
        /*01fe*/ 	.short	0x0050


	//----- nvinfo : EIATTR_SW_WAR
	.align		4
.L_62:
        /*0200*/ 	.byte	0x04, 0x36
        /*0202*/ 	.short	(.L_64 - .L_63)
.L_63:
        /*0204*/ 	.word	0x00000008
.L_64:


//--------------------- .nv.compat                --------------------------
	.section	.nv.compat,"",@"SHT_CUDA_COMPAT_INFO"
	.align	4
        /*0000*/ 	.byte	0x02, 0x02, 0x02, 0x00, 0x02, 0x05, 0x05, 0x00, 0x02, 0x03, 0x00, 0x00, 0x02, 0x06, 0x01, 0x00


//--------------------- .nv.callgraph             --------------------------
	.section	.nv.callgraph,"",@"SHT_CUDA_CALLGRAPH"
	.align	4
	.sectionentsize	8
	.align		4
        /*0000*/ 	.word	0x00000000
	.align		4
        /*0004*/ 	.word	0xffffffff
	.align		4
        /*0008*/ 	.word	0x00000000
	.align		4
        /*000c*/ 	.word	0xfffffffe
	.align		4
        /*0010*/ 	.word	0x00000000
	.align		4
        /*0014*/ 	.word	0xfffffffd
	.align		4
        /*0018*/ 	.word	0x00000000
	.align		4
        /*001c*/ 	.word	0xfffffffc


//--------------------- .text.matmul_kernel       --------------------------
	.section	.text.matmul_kernel,"ax",@progbits
	.align	128
        .global         matmul_kernel
        .type           matmul_kernel,@function
        .size           matmul_kernel,(.L_x_50 - matmul_kernel)
        .other          matmul_kernel,@"STO_CUDA_ENTRY STV_DEFAULT"
matmul_kernel:
.text.matmul_kernel:
[----:B------:R-:W1:Y:S01]  /*0000*/  LDC R1, c[0x0][0x37c] ;  /* 0x0000df00ff017b82 */ /* 0x000e620000000800 */
[----:B------:R-:W2:Y:S02]  /*0010*/  S2R R72, SR_TID.X ;  /* 0x0000000000487919 */ /* 0x000ea40000002100 */
[----:B--2---:R-:W-:-:S13]  /*0020*/  ISETP.GE.U32.AND P0, PT, R72, 0x20, PT ;  /* 0x000000204800780c */ /* 0x004fda0003f06070 */
[----:B------:R-:W-:Y:S02]  /*0030*/  VOTEU.ANY UP0, P0 ;  /* 0x0000000000ff7886 */ /* 0x000fe40000000100 */
[----:B-1----:R-:W-:Y:S05]  /*0040*/  BRA.U UP0, `(.L_x_0) ;  /* 0x0000000100b87547 */ /* 0x002fea000b800000 */
[----:B------:R-:W1:Y:S01]  /*0050*/  S2UR UR6, SR_CgaCtaId ;  /* 0x00000000000679c3 */ /* 0x000e620000008800 */
[----:B------:R-:W-:Y:S01]  /*0060*/  NOP ;  /* 0x0000000000007918 */ /* 0x000fe20000000000 */
[----:B------:R-:W-:Y:S02]  /*0070*/  UMOV UR4, 0x40 ;  /* 0x0000004000047882 */ /* 0x000fe40000000000 */
[----:B-1----:R-:W-:-:S09]  /*0080*/  ULEA UR4, UR6, UR4, 0x18 ;  /* 0x0000000406047291 */ /* 0x002fd2000f8ec0ff */
[----:B------:R-:W1:Y:S01]  /*0090*/  LDS.U8 R0, [UR4] ;  /* 0x00000004ff007984 */ /* 0x000e620008000000 */
[----:B------:R-:W-:Y:S02]  /*00a0*/  UMOV UR4, 0x400 ;  /* 0x0000040000047882 */ /* 0x000fe40000000000 */
[----:B------:R-:W-:Y:S01]  /*00b0*/  ULEA UR4, UR6, UR4, 0x18 ;  /* 0x0000000406047291 */ /* 0x000fe2000f8ec0ff */
[----:B-1----:R-:W-:-:S13]  /*00c0*/  ISETP.NE.AND P0, PT, R0, RZ, PT ;  /* 0x000000ff0000720c */ /* 0x002fda0003f05270 */
[----:B------:R-:W-:Y:S05]  /*00d0*/  @P0 BRA `(.L_x_1) ;  /* 0x00000000007c0947 */ /* 0x000fea0003800000 */
[----:B------:R-:W-:-:S13]  /*00e0*/  ELECT P0, URZ, PT ;  /* 0x0000000000ff782f */ /* 0x000fda0003800000 */
[----:B------:R-:W-:Y:S05]  /*00f0*/  @!P0 BRA `(.L_x_2) ;  /* 0x0000000000848947 */ /* 0x000fea0003800000 */
[----:B------:R-:W-:Y:S01]  /*0100*/  UMOV UR5, 0x4 ;  /* 0x0000000400057882 */ /* 0x000fe20000000000 */
[----:B------:R-:W-:Y:S02]  /*0110*/  IMAD.MOV.U32 R4, RZ, RZ, 0x1 ;  /* 0x00000001ff047424 */ /* 0x000fe400078e00ff */
[----:B------:R-:W-:Y:S02]  /*0120*/  IMAD.MOV.U32 R5, RZ, RZ, 0xf ;  /* 0x0000000fff057424 */ /* 0x000fe400078e00ff */
[----:B------:R-:W-:Y:S04]  /*0130*/  DEPBAR.LE SB1, 0x36 ;  /* 0x00009d800000791a */ /* 0x000fe80000000000 */
[----:B------:R-:W1:Y:S02]  /*0140*/  UTCATOMSWS.FIND_AND_SET.ALIGN UP1, UR5, UR5 ;  /* 0x00000005000575e3 */ /* 0x000e640008020800 */
[----:B-1----:R-:W-:-:S04]  /*0150*/  PLOP3.LUT P0, PT, PT, PT, UP1, 0x80, 0x8 ;  /* 0x000000000008781c */ /* 0x002fc80003f0f018 */
[----:B------:R-:W-:-:S04]  /*0160*/  SEL R0, RZ, 0xffffffff, !P0 ;  /* 0xffffffffff007807 */ /* 0x000fc80004000000 */
[----:B------:R-:W-:Y:S01]  /*0170*/  ISETP.NE.AND P0, PT, R0, RZ, PT ;  /* 0x000000ff0000720c */ /* 0x000fe20003f05270 */
[----:B------:R-:W-:-:S12]  /*0180*/  IMAD.U32 R0, RZ, RZ, UR5 ;  /* 0x00000005ff007e24 */ /* 0x000fd8000f8e00ff */
[----:B------:R-:W-:Y:S05]  /*0190*/  @P0 BRA `(.L_x_3) ;  /* 0x0000000000240947 */ /* 0x000fea0003800000 */
.L_x_4:
[----:B------:R-:W-:Y:S05]  /*01a0*/  NANOSLEEP 0x64 ;  /* 0x000000640000795d */ /* 0x000fea0003800000 */
[----:B------:R-:W-:-:S05]  /*01b0*/  UMOV UR5, 0x4 ;  /* 0x0000000400057882 */ /* 0x000fca0000000000 */
[----:B------:R-:W-:Y:S04]  /*01c0*/  DEPBAR.LE SB1, 0x36 ;  /* 0x00009d800000791a */ /* 0x000fe80000000000 */
[----:B------:R-:W1:Y:S02]  /*01d0*/  UTCATOMSWS.FIND_AND_SET.ALIGN UP1, UR5, UR5 ;  /* 0x00000005000575e3 */ /* 0x000e640008020800 */
[----:B-1----:R-:W-:-:S04]  /*01e0*/  PLOP3.LUT P0, PT, PT, PT, UP1, 0x80, 0x8 ;  /* 0x000000000008781c */ /* 0x002fc80003f0f018 */
[----:B------:R-:W-:-:S04]  /*01f0*/  SEL R0, RZ, 0xffffffff, !P0 ;  /* 0xffffffffff007807 */ /* 0x000fc80004000000 */
[----:B------:R-:W-:Y:S01]  /*0200*/  ISETP.NE.AND P0, PT, R0, RZ, PT ;  /* 0x000000ff0000720c */ /* 0x000fe20003f05270 */
[----:B------:R-:W-:-:S12]  /*0210*/  IMAD.U32 R0, RZ, RZ, UR5 ;  /* 0x00000005ff007e24 */ /* 0x000fd8000f8e00ff */
[----:B------:R-:W-:Y:S05]  /*0220*/  @!P0 BRA `(.L_x_4) ;  /* 0xfffffffc00dc8947 */ /* 0x000fea000383ffff */
.L_x_3:
[C---:B------:R-:W-:Y:S01]  /*0230*/  VIADD R3, R0.reuse, 0x10 ;  /* 0x0000001000037836 */ /* 0x040fe20000000000 */
[----:B------:R-:W-:Y:S01]  /*0240*/  UMOV UR5, 0x50 ;  /* 0x0000005000057882 */ /* 0x000fe20000000000 */
[----:B------:R-:W-:Y:S01]  /*0250*/  SHF.L.U32 R2, R5, R0, RZ ;  /* 0x0000000005027219 */ /* 0x000fe200000006ff */
[----:B------:R-:W-:Y:S01]  /*0260*/  ULEA UR5, UR6, UR5, 0x18 ;  /* 0x0000000506057291 */ /* 0x000fe2000f8ec0ff */
[----:B------:R-:W-:Y:S01]  /*0270*/  IMAD.SHL.U32 R0, R0, 0x20, RZ ;  /* 0x0000002000007824 */ /* 0x000fe200078e00ff */
[----:B------:R-:W-:-:S04]  /*0280*/  SHF.L.U32 R3, R4, R3, RZ ;  /* 0x0000000304037219 */ /* 0x000fc800000006ff */
[----:B------:R-:W-:-:S05]  /*0290*/  LOP3.LUT R2, R3, R2, RZ, 0xfc, !PT ;  /* 0x0000000203027212 */ /* 0x000fca00078efcff */
[----:B------:R1:W-:Y:S04]  /*02a0*/  ATOMS.OR RZ, [UR5], R2 ;  /* 0x00000002ffff798c */ /* 0x0003e8000b000005 */
[----:B------:R1:W-:Y:S01]  /*02b0*/  STS [UR4], R0 ;  /* 0x00000000ff007988 */ /* 0x0003e20008000804 */
[----:B------:R-:W-:Y:S05]  /*02c0*/  BRA `(.L_x_2) ;  /* 0x0000000000107947 */ /* 0x000fea0003800000 */
.L_x_1:
[----:B------:R-:W-:Y:S01]  /*02d0*/  IMAD.MOV.U32 R0, RZ, RZ, -0x1 ;  /* 0xffffffffff007424 */ /* 0x000fe200078e00ff */
[----:B------:R-:W-:-:S04]  /*02e0*/  MOV R2, 0x310 ;  /* 0x0000031000027802 */ /* 0x000fc80000000f00 */
[----:B------:R1:W-:Y:S03]  /*02f0*/  STS [UR4], R0 ;  /* 0x00000000ff007988 */ /* 0x0003e60008000804 */
[----:B-1----:R-:W-:Y:S05]  /*0300*/  CALL.REL.NOINC `($__internal_1_$__cuda_sm10x_tcgen05_guardrail_trap_phase_invalid_during_alloc) ;  /* 0x0000009800f47944 */ /* 0x002fea0003c00000 */
.L_x_2:
[----:B------:R-:W-:Y:S05]  /*0310*/  WARPSYNC.ALL ;  /* 0x0000000000007948 */ /* 0x000fea0003800000 */
[----:B------:R-:W-:Y:S01]  /*0320*/  NOP ;  /* 0x0000000000007918 */ /* 0x000fe20000000000 */
.L_x_0:
[----:B------:R-:W2:Y:S01]  /*0330*/  LDC.64 R34, c[0x0][0x398] ;  /* 0x0000e600ff227b82 */ /* 0x000ea20000000a00 */
[----:B------:R-:W3:Y:S01]  /*0340*/  S2R R5, SR_CTAID.X ;  /* 0x0000000000057919 */ /* 0x000ee20000002500 */
[C---:B------:R-:W-:Y:S01]  /*0350*/  LOP3.LUT R132, R72.reuse, 0x7f, RZ, 0xc0, !PT ;  /* 0x0000007f48847812 */ /* 0x040fe200078ec0ff */
[----:B------:R-:W4:Y:S01]  /*0360*/  LDCU UR11, c[0x0][0x3a0] ;  /* 0x00007400ff0b77ac */ /* 0x000f220008000800 */
[----:B------:R-:W-:Y:S01]  /*0370*/  SHF.R.U32.HI R71, RZ, 0x7, R72 ;  /* 0x00000007ff477819 */ /* 0x000fe20000011648 */
[C---:B------:R-:W-:Y:S01]  /*0380*/  IMAD.SHL.U32 R137, R72.reuse, 0x100, RZ ;  /* 0x0000010048897824 */ /* 0x040fe200078e00ff */
[----:B------:R-:W-:Y:S01]  /*0390*/  LOP3.LUT R114, R72, 0x3f, RZ, 0xc0, !PT ;  /* 0x0000003f48727812 */ /* 0x000fe200078ec0ff */
[----:B------:R-:W5:Y:S01]  /*03a0*/  LDCU.128 UR20, c[0x0][0x380] ;  /* 0x00007000ff1477ac */ /* 0x000f620008000c00 */
[----:B------:R-:W-:Y:S01]  /*03b0*/  SGXT.U32 R71, R71, 0x1 ;  /* 0x000000014747781a */ /* 0x000fe20000000000 */
[----:B------:R-:W1:Y:S01]  /*03c0*/  S2UR UR6, SR_CgaCtaId ;  /* 0x00000000000679c3 */ /* 0x000e620000008800 */
[----:B------:R-:W-:-:S02]  /*03d0*/  UMOV UR12, 0x400 ;  /* 0x00000400000c7882 */ /* 0x000fc40000000000 */
[C---:B------:R-:W-:Y:S01]  /*03e0*/  LOP3.LUT R150, R71.reuse, 0x2, RZ, 0xfc, !PT ;  /* 0x0000000247967812 */ /* 0x040fe200078efcff */
[----:B------:R-:W1:Y:S01]  /*03f0*/  LDCU UR7, c[0x0][0x3b0] ;  /* 0x00007600ff0777ac */ /* 0x000e620008000800 */
[C---:B------:R-:W-:Y:S02]  /*0400*/  LOP3.LUT R148, R71.reuse, 0x4, RZ, 0xfc, !PT ;  /* 0x0000000447947812 */ /* 0x040fe400078efcff */
[C---:B------:R-:W-:Y:S01]  /*0410*/  LOP3.LUT R146, R71.reuse, 0x6, RZ, 0xfc, !PT ;  /* 0x0000000647927812 */ /* 0x040fe200078efcff */
[----:B------:R-:W1:Y:S01]  /*0420*/  LDCU.64 UR32, c[0x0][0x358] ;  /* 0x00006b00ff2077ac */ /* 0x000e620008000a00 */
[C---:B------:R-:W-:Y:S01]  /*0430*/  LOP3.LUT R144, R71.reuse, 0x8, RZ, 0xfc, !PT ;  /* 0x0000000847907812 */ /* 0x040fe200078efcff */
[----:B----4-:R-:W-:Y:S02]  /*0440*/  UIADD3 UR8, UPT, UPT, UR11, 0x3f, URZ ;  /* 0x0000003f0b087890 */ /* 0x010fe4000fffe0ff */
[----:B------:R-:W-:Y:S01]  /*0450*/  ISETP.GE.AND P6, PT, R71, UR11, PT ;  /* 0x0000000b47007c0c */ /* 0x000fe2000bfc6270 */
[----:B------:R-:W-:Y:S01]  /*0460*/  UIADD3 UR14, UPT, UPT, UR11, -0x40, URZ ;  /* 0xffffffc00b0e7890 */ /* 0x000fe2000fffe0ff */
[----:B-12---:R-:W-:Y:S01]  /*0470*/  VIADD R0, R35, 0x3f ;  /* 0x0000003f23007836 */ /* 0x006fe20000000000 */
[----:B------:R-:W-:Y:S01]  /*0480*/  IABS R11, R34 ;  /* 0x00000022000b7213 */ /* 0x000fe20000000000 */
[----:B------:R-:W-:Y:S01]  /*0490*/  UISETP.GT.AND UP1, UPT, UR8, 0x7f, UPT ;  /* 0x0000007f0800788c */ /* 0x000fe2000bf24270 */
[----:B------:R-:W-:Y:S01]  /*04a0*/  IABS R20, R35 ;  /* 0x0000002300147213 */ /* 0x000fe20000000000 */
[----:B------:R-:W-:Y:S01]  /*04b0*/  UISETP.GT.AND UP2, UPT, UR8, 0x3f, UPT ;  /* 0x0000003f0800788c */ /* 0x000fe2000bf44270 */
[----:B------:R-:W-:-:S03]  /*04c0*/  SHF.R.S32.HI R3, RZ, 0x1f, R0 ;  /* 0x0000001fff037819 */ /* 0x000fc60000011400 */
[----:B------:R-:W-:Y:S01]  /*04d0*/  USEL UR4, URZ, 0x4, !UP2 ;  /* 0x00000004ff047887 */ /* 0x000fe2000d000000 */
[----:B------:R-:W-:Y:S01]  /*04e0*/  LEA.HI R3, R3, R0, RZ, 0x6 ;  /* 0x0000000003037211 */ /* 0x000fe200078f30ff */
[----:B------:R-:W-:Y:S01]  /*04f0*/  ULEA UR12, UR6, UR12, 0x18 ;  /* 0x0000000c060c7291 */ /* 0x000fe2000f8ec0ff */
[----:B---3--:R-:W-:Y:S02]  /*0500*/  IABS R8, R5 ;  /* 0x0000000500087213 */ /* 0x008fe40000000000 */
[----:B------:R-:W-:Y:S01]  /*0510*/  SHF.R.S32.HI R3, RZ, 0x6, R3 ;  /* 0x00000006ff037819 */ /* 0x000fe20000011403 */
[----:B------:R-:W-:-:S04]  /*0520*/  IMAD.U32 R142, RZ, RZ, UR4 ;  /* 0x00000004ff8e7e24 */ /* 0x000fc8000f8e00ff */
[----:B------:R-:W-:Y:S01]  /*0530*/  IMAD.SHL.U32 R4, R3, 0x8, RZ ;  /* 0x0000000803047824 */ /* 0x000fe200078e00ff */
[----:B------:R-:W1:Y:S04]  /*0540*/  LDCU UR4, c[0x0][0x3a4] ;  /* 0x00007480ff0477ac */ /* 0x000e680008000800 */
[-C--:B------:R-:W-:Y:S02]  /*0550*/  IABS R7, R4.reuse ;  /* 0x0000000400077213 */ /* 0x080fe40000000000 */
[----:B------:R-:W-:Y:S02]  /*0560*/  IABS R10, R4 ;  /* 0x00000004000a7213 */ /* 0x000fe40000000000 */
[----:B------:R-:W2:Y:S08]  /*0570*/  I2F.RP R0, R7 ;  /* 0x0000000700007306 */ /* 0x000eb00000209400 */
[----:B--2---:R-:W2:Y:S02]  /*0580*/  MUFU.RCP R0, R0 ;  /* 0x0000000000007308 */ /* 0x004ea40000001000 */
[----:B--2---:R-:W-:-:S02]  /*0590*/  VIADD R2, R0, 0xffffffe ;  /* 0x0ffffffe00027836 */ /* 0x004fc40000000000 */
[----:B------:R-:W-:-:S04]  /*05a0*/  IMAD.MOV R0, RZ, RZ, -R10 ;  /* 0x000000ffff007224 */ /* 0x000fc800078e0a0a */
[----:B------:R2:W3:Y:S02]  /*05b0*/  F2I.FTZ.U32.TRUNC.NTZ R3, R2 ;  /* 0x0000000200037305 */ /* 0x0004e4000021f000 */
[----:B--2---:R-:W-:Y:S02]  /*05c0*/  IMAD.MOV.U32 R2, RZ, RZ, RZ ;  /* 0x000000ffff027224 */ /* 0x004fe400078e00ff */
[----:B---3--:R-:W-:-:S04]  /*05d0*/  IMAD.MOV R6, RZ, RZ, -R3 ;  /* 0x000000ffff067224 */ /* 0x008fc800078e0a03 */
[----:B------:R-:W-:Y:S02]  /*05e0*/  IMAD R9, R6, R7, RZ ;  /* 0x0000000706097224 */ /* 0x000fe400078e02ff */
[----:B------:R-:W-:Y:S02]  /*05f0*/  IMAD.MOV.U32 R6, RZ, RZ, R8 ;  /* 0x000000ffff067224 */ /* 0x000fe400078e0008 */
[----:B------:R-:W-:-:S06]  /*0600*/  IMAD.HI.U32 R3, R3, R9, R2 ;  /* 0x0000000903037227 */ /* 0x000fcc00078e0002 */
[----:B------:R-:W-:-:S04]  /*0610*/  IMAD.HI.U32 R3, R3, R6, RZ ;  /* 0x0000000603037227 */ /* 0x000fc800078e00ff */
[----:B------:R-:W-:Y:S01]  /*0620*/  IMAD R0, R3, R0, R6 ;  /* 0x0000000003007224 */ /* 0x000fe200078e0206 */
[----:B------:R-:W-:Y:S04]  /*0630*/  BAR.SYNC.DEFER_BLOCKING 0x0 ;  /* 0x0000000000007b1d */ /* 0x000fe80000010000 */
[----:B------:R-:W-:-:S13]  /*0640*/  ISETP.GT.U32.AND P1, PT, R7, R0, PT ;  /* 0x000000000700720c */ /* 0x000fda0003f24070 */
[----:B------:R-:W-:Y:S02]  /*0650*/  @!P1 IMAD.IADD R0, R0, 0x1, -R7 ;  /* 0x0000000100009824 */ /* 0x000fe400078e0a07 */
[----:B------:R-:W-:Y:S01]  /*0660*/  @!P1 VIADD R3, R3, 0x1 ;  /* 0x0000000103039836 */ /* 0x000fe20000000000 */
[----:B------:R-:W-:Y:S02]  /*0670*/  ISETP.NE.AND P1, PT, R4, RZ, PT ;  /* 0x000000ff0400720c */ /* 0x000fe40003f25270 */
[----:B------:R-:W-:Y:S02]  /*0680*/  ISETP.GE.U32.AND P0, PT, R0, R7, PT ;  /* 0x000000070000720c */ /* 0x000fe40003f06070 */
[----:B------:R-:W-:-:S04]  /*0690*/  LOP3.LUT R0, R5, R4, RZ, 0x3c, !PT ;  /* 0x0000000405007212 */ /* 0x000fc800078e3cff */
[----:B------:R-:W-:Y:S01]  /*06a0*/  ISETP.GE.AND P2, PT, R0, RZ, PT ;  /* 0x000000ff0000720c */ /* 0x000fe20003f46270 */
[----:B------:R-:W-:-:S06]  /*06b0*/  VIADD R0, R34, 0x7f ;  /* 0x0000007f22007836 */ /* 0x000fcc0000000000 */
[----:B------:R-:W-:-:S04]  /*06c0*/  @P0 VIADD R3, R3, 0x1 ;  /* 0x0000000103030836 */ /* 0x000fc80000000000 */
[----:B------:R-:W-:Y:S01]  /*06d0*/  IMAD.MOV.U32 R2, RZ, RZ, R3 ;  /* 0x000000ffff027224 */ /* 0x000fe200078e0003 */
[----:B------:R-:W-:-:S03]  /*06e0*/  SHF.R.S32.HI R3, RZ, 0x1f, R0 ;  /* 0x0000001fff037819 */ /* 0x000fc60000011400 */
[----:B------:R-:W-:Y:S01]  /*06f0*/  @!P2 IMAD.MOV R2, RZ, RZ, -R2 ;  /* 0x000000ffff02a224 */ /* 0x000fe200078e0a02 */
[----:B------:R-:W-:Y:S02]  /*0700*/  @!P1 LOP3.LUT R2, RZ, R4, RZ, 0x33, !PT ;  /* 0x00000004ff029212 */ /* 0x000fe400078e33ff */
[----:B------:R-:W-:-:S03]  /*0710*/  LEA.HI R3, R3, R0, RZ, 0x7 ;  /* 0x0000000003037211 */ /* 0x000fc600078f38ff */
[----:B------:R-:W-:Y:S02]  /*0720*/  IMAD.SHL.U32 R6, R2, 0x8, RZ ;  /* 0x0000000802067824 */ /* 0x000fe400078e00ff */
[----:B------:R-:W-:-:S03]  /*0730*/  IMAD.MOV R2, RZ, RZ, -R2 ;  /* 0x000000ffff027224 */ /* 0x000fc600078e0a02 */
[----:B------:R-:W-:Y:S01]  /*0740*/  LEA.HI.SX32 R3, R3, -R6, 0x19 ;  /* 0x8000000603037211 */ /* 0x000fe200078fcaff */
[----:B------:R-:W-:Y:S02]  /*0750*/  IMAD R8, R4, R2, R5 ;  /* 0x0000000204087224 */ /* 0x000fe400078e0205 */
[----:B------:R-:W-:Y:S01]  /*0760*/  IMAD.MOV.U32 R2, RZ, RZ, RZ ;  /* 0x000000ffff027224 */ /* 0x000fe200078e00ff */
[----:B------:R-:W-:Y:S02]  /*0770*/  VIMNMX R9, PT, PT, R3, 0x8, PT ;  /* 0x0000000803097848 */ /* 0x000fe40003fe0100 */
[----:B------:R-:W-:Y:S02]  /*0780*/  IABS R4, R8 ;  /* 0x0000000800047213 */ /* 0x000fe40000000000 */
[----:B------:R-:W-:-:S04]  /*0790*/  IABS R7, R9 ;  /* 0x0000000900077213 */ /* 0x000fc80000000000 */
[----:B------:R-:W2:Y:S08]  /*07a0*/  I2F.RP R0, R7 ;  /* 0x0000000700007306 */ /* 0x000eb00000209400 */
[----:B--2---:R-:W2:Y:S02]  /*07b0*/  MUFU.RCP R0, R0 ;  /* 0x0000000000007308 */ /* 0x004ea40000001000 */
[----:B--2---:R-:W-:-:S06]  /*07c0*/  VIADD R3, R0, 0xffffffe ;  /* 0x0ffffffe00037836 */ /* 0x004fcc0000000000 */
[----:B------:R-:W2:Y:S02]  /*07d0*/  F2I.FTZ.U32.TRUNC.NTZ R3, R3 ;  /* 0x0000000300037305 */ /* 0x000ea4000021f000 */
[----:B--2---:R-:W-:-:S04]  /*07e0*/  IMAD.MOV R10, RZ, RZ, -R3 ;  /* 0x000000ffff0a7224 */ /* 0x004fc800078e0a03 */
[----:B------:R-:W-:Y:S01]  /*07f0*/  IMAD R5, R10, R7, RZ ;  /* 0x000000070a057224 */ /* 0x000fe200078e02ff */
[----:B------:R-:W-:-:S03]  /*0800*/  IABS R10, R9 ;  /* 0x00000009000a7213 */ /* 0x000fc60000000000 */
[----:B------:R-:W-:Y:S02]  /*0810*/  IMAD.HI.U32 R2, R3, R5, R2 ;  /* 0x0000000503027227 */ /* 0x000fe400078e0002 */
[----:B------:R-:W2:Y:S02]  /*0820*/  I2F.RP R5, R20 ;  /* 0x0000001400057306 */ /* 0x000ea40000209400 */
[----:B------:R-:W-:Y:S02]  /*0830*/  IMAD.MOV.U32 R3, RZ, RZ, R4 ;  /* 0x000000ffff037224 */ /* 0x000fe400078e0004 */
[----:B------:R-:W-:Y:S01]  /*0840*/  IMAD.MOV R0, RZ, RZ, -R10 ;  /* 0x000000ffff007224 */ /* 0x000fe200078e0a0a */
[----:B------:R-:W-:Y:S01]  /*0850*/  SHF.R.U32.HI R10, RZ, 0x5, R72 ;  /* 0x00000005ff0a7819 */ /* 0x000fe20000011648 */
[----:B------:R-:W-:Y:S02]  /*0860*/  IMAD.HI.U32 R2, R2, R3, RZ ;  /* 0x0000000302027227 */ /* 0x000fe400078e00ff */
[----:B------:R-:W3:Y:S01]  /*0870*/  I2F.RP R4, R11 ;  /* 0x0000000b00047306 */ /* 0x000ee20000209400 */
[----:B------:R-:W-:Y:S01]  /*0880*/  R2UR UR16, R10 ;  /* 0x000000000a1072ca */ /* 0x000fe200000e0000 */
[----:B------:R-:W-:-:S05]  /*0890*/  IMAD R0, R2, R0, R3 ;  /* 0x0000000002007224 */ /* 0x000fca00078e0203 */
[----:B------:R-:W-:Y:S01]  /*08a0*/  ISETP.GT.U32.AND P1, PT, R7, R0, PT ;  /* 0x000000000700720c */ /* 0x000fe20003f24070 */
[----:B--2---:R-:W-:Y:S06]  /*08b0*/  MUFU.RCP R5, R5 ;  /* 0x0000000500057308 */ /* 0x004fec0000001000 */
[----:B------:R-:W-:Y:S02]  /*08c0*/  ULOP3.LUT UR5, UR16, 0x4, URZ, 0xc0, !UPT ;  /* 0x0000000410057892 */ /* 0x000fe4000f8ec0ff */
[----:B---3--:R-:W2:Y:S04]  /*08d0*/  MUFU.RCP R4, R4 ;  /* 0x0000000400047308 */ /* 0x008ea80000001000 */
[----:B------:R-:W-:-:S02]  /*08e0*/  @!P1 IMAD.IADD R0, R0, 0x1, -R7 ;  /* 0x0000000100009824 */ /* 0x000fc400078e0a07 */
[----:B------:R-:W-:Y:S01]  /*08f0*/  @!P1 VIADD R2, R2, 0x1 ;  /* 0x0000000102029836 */ /* 0x000fe20000000000 */
[----:B------:R-:W-:Y:S02]  /*0900*/  ISETP.NE.AND P1, PT, R9, RZ, PT ;  /* 0x000000ff0900720c */ /* 0x000fe40003f25270 */
[----:B------:R-:W-:Y:S02]  /*0910*/  ISETP.GE.U32.AND P0, PT, R0, R7, PT ;  /* 0x000000070000720c */ /* 0x000fe40003f06070 */
[----:B------:R-:W-:-:S04]  /*0920*/  LOP3.LUT R0, R8, R9, RZ, 0x3c, !PT ;  /* 0x0000000908007212 */ /* 0x000fc800078e3cff */
[----:B------:R-:W-:Y:S01]  /*0930*/  ISETP.GE.AND P2, PT, R0, RZ, PT ;  /* 0x000000ff0000720c */ /* 0x000fe20003f46270 */
[----:B--2---:R-:W-:Y:S02]  /*0940*/  VIADD R3, R4, 0xffffffe ;  /* 0x0ffffffe04037836 */ /* 0x004fe40000000000 */
[----:B------:R-:W-:-:S04]  /*0950*/  VIADD R4, R5, 0xffffffe ;  /* 0x0ffffffe05047836 */ /* 0x000fc80000000000 */
[----:B------:R-:W-:Y:S01]  /*0960*/  @P0 VIADD R2, R2, 0x1 ;  /* 0x0000000102020836 */ /* 0x000fe20000000000 */
[----:B------:R-:W2:Y:S05]  /*0970*/  F2I.FTZ.U32.TRUNC.NTZ R3, R3 ;  /* 0x0000000300037305 */ /* 0x000eaa000021f000 */
[----:B------:R-:W-:Y:S01]  /*0980*/  @!P2 IMAD.MOV R2, RZ, RZ, -R2 ;  /* 0x000000ffff02a224 */ /* 0x000fe200078e0a02 */
[----:B------:R-:W-:Y:S02]  /*0990*/  @!P1 LOP3.LUT R2, RZ, R9, RZ, 0x33, !PT ;  /* 0x00000009ff029212 */ /* 0x000fe400078e33ff */
[----:B------:R-:W3:Y:S01]  /*09a0*/  F2I.FTZ.U32.TRUNC.NTZ R5, R4 ;  /* 0x0000000400057305 */ /* 0x000ee2000021f000 */
[----:B------:R-:W-:-:S02]  /*09b0*/  ISETP.GE.AND P1, PT, R71, UR14, PT ;  /* 0x0000000e47007c0c */ /* 0x000fc4000bf26270 */
[----:B------:R-:W-:Y:S01]  /*09c0*/  IMAD.MOV R0, RZ, RZ, -R2 ;  /* 0x000000ffff007224 */ /* 0x000fe200078e0a02 */
[----:B------:R-:W-:Y:S01]  /*09d0*/  PLOP3.LUT P2, PT, PT, PT, UP1, 0x80, 0x8 ;  /* 0x000000000008781c */ /* 0x000fe20003f4f018 */
[----:B------:R-:W-:Y:S02]  /*09e0*/  IMAD.SHL.U32 R70, R2, 0x40, RZ ;  /* 0x0000004002467824 */ /* 0x000fe400078e00ff */
[----:B--2---:R-:W-:Y:S02]  /*09f0*/  IMAD.MOV R7, RZ, RZ, -R3 ;  /* 0x000000ffff077224 */ /* 0x004fe400078e0a03 */
[----:B------:R-:W-:Y:S01]  /*0a00*/  IMAD R0, R9, R0, R8 ;  /* 0x0000000009007224 */ /* 0x000fe200078e0208 */
[----:B------:R-:W-:Y:S01]  /*0a10*/  SHF.R.U32.HI R9, RZ, 0x6, R72 ;  /* 0x00000006ff097819 */ /* 0x000fe20000011648 */
[----:B------:R-:W-:Y:S02]  /*0a20*/  IMAD.MOV.U32 R8, RZ, RZ, R7 ;  /* 0x000000ffff087224 */ /* 0x000fe400078e0007 */
[----:B------:R-:W-:Y:S01]  /*0a30*/  IMAD.IADD R7, R6, 0x1, R0 ;  /* 0x0000000106077824 */ /* 0x000fe200078e0200 */
[----:B------:R-:W-:Y:S01]  /*0a40*/  SGXT.U32 R9, R9, 0x2 ;  /* 0x000000020909781a */ /* 0x000fe20000000000 */
[----:B------:R-:W-:-:S02]  /*0a50*/  IMAD R13, R8, R11, RZ ;  /* 0x0000000b080d7224 */ /* 0x000fc400078e02ff */
[----:B------:R-:W-:Y:S01]  /*0a60*/  IMAD.MOV.U32 R2, RZ, RZ, RZ ;  /* 0x000000ffff027224 */ /* 0x000fe200078e00ff */
[----:B------:R-:W-:Y:S01]  /*0a70*/  LOP3.LUT R9, R70, R9, RZ, 0xfc, !PT ;  /* 0x0000000946097212 */ /* 0x000fe200078efcff */
[----:B---3--:R-:W-:Y:S02]  /*0a80*/  IMAD.MOV R15, RZ, RZ, -R5 ;  /* 0x000000ffff0f7224 */ /* 0x008fe400078e0a05 */
[----:B------:R-:W-:Y:S01]  /*0a90*/  IMAD R0, R7, 0x80, R132 ;  /* 0x0000008007007824 */ /* 0x000fe200078e0284 */
[----:B------:R-:W-:Y:S01]  /*0aa0*/  LOP3.LUT R16, R9, 0x3c, RZ, 0xfc, !PT ;  /* 0x0000003c09107812 */ /* 0x000fe200078efcff */
[----:B------:R-:W-:Y:S01]  /*0ab0*/  IMAD.HI.U32 R2, R3, R13, R2 ;  /* 0x0000000d03027227 */ /* 0x000fe200078e0002 */
[----:B------:R-:W-:Y:S02]  /*0ac0*/  IABS R13, R9 ;  /* 0x00000009000d7213 */ /* 0x000fe40000000000 */
[----:B------:R-:W-:Y:S01]  /*0ad0*/  IABS R8, R0 ;  /* 0x0000000000087213 */ /* 0x000fe20000000000 */
[----:B------:R-:W-:Y:S01]  /*0ae0*/  IMAD R3, R15, R20, RZ ;  /* 0x000000140f037224 */ /* 0x000fe200078e02ff */
[C---:B------:R-:W-:Y:S01]  /*0af0*/  LOP3.LUT R14, R9.reuse, 0x8, RZ, 0xfc, !PT ;  /* 0x00000008090e7812 */ /* 0x040fe200078efcff */
[----:B------:R-:W-:Y:S01]  /*0b00*/  IMAD.MOV.U32 R4, RZ, RZ, RZ ;  /* 0x000000ffff047224 */ /* 0x000fe200078e00ff */
[----:B------:R-:W-:Y:S01]  /*0b10*/  LOP3.LUT R12, R9, 0x4, RZ, 0xfc, !PT ;  /* 0x00000004090c7812 */ /* 0x000fe200078efcff */
[----:B------:R-:W-:Y:S01]  /*0b20*/  IMAD.HI.U32 R2, R2, R8, RZ ;  /* 0x0000000802027227 */ /* 0x000fe200078e00ff */
[----:B------:R-:W-:-:S02]  /*0b30*/  IABS R15, R14 ;  /* 0x0000000e000f7213 */ /* 0x000fc40000000000 */
[----:B------:R-:W-:Y:S01]  /*0b40*/  LOP3.LUT R28, R9, 0x20, RZ, 0xfc, !PT ;  /* 0x00000020091c7812 */ /* 0x000fe200078efcff */
[----:B------:R-:W-:Y:S01]  /*0b50*/  IMAD.HI.U32 R4, R5, R3, R4 ;  /* 0x0000000305047227 */ /* 0x000fe200078e0004 */
[C---:B------:R-:W-:Y:S02]  /*0b60*/  LOP3.LUT R3, R72.reuse, 0xc0, RZ, 0xc0, !PT ;  /* 0x000000c048037812 */ /* 0x040fe400078ec0ff */
[C---:B------:R-:W-:Y:S01]  /*0b70*/  LOP3.LUT R26, R9.reuse, 0x1c, RZ, 0xfc, !PT ;  /* 0x0000001c091a7812 */ /* 0x040fe200078efcff */
[----:B------:R-:W-:Y:S01]  /*0b80*/  IMAD.SHL.U32 R5, R72, 0x4, RZ ;  /* 0x0000000448057824 */ /* 0x000fe200078e00ff */
[----:B------:R-:W-:Y:S01]  /*0b90*/  SHF.R.U32.HI R134, RZ, 0x2, R3 ;  /* 0x00000002ff867819 */ /* 0x000fe20000011603 */
[----:B------:R-:W-:Y:S01]  /*0ba0*/  IMAD.MOV R2, RZ, RZ, -R2 ;  /* 0x000000ffff027224 */ /* 0x000fe200078e0a02 */
[----:B------:R-:W-:Y:S02]  /*0bb0*/  LOP3.LUT R18, R9, 0x18, RZ, 0xfc, !PT ;  /* 0x0000001809127812 */ /* 0x000fe400078efcff */
[----:B------:R-:W-:Y:S01]  /*0bc0*/  LOP3.LUT R6, R5, 0x7c, RZ, 0xc0, !PT ;  /* 0x0000007c05067812 */ /* 0x000fe200078ec0ff */
[----:B------:R-:W-:Y:S01]  /*0bd0*/  IMAD R2, R11, R2, R8 ;  /* 0x000000020b027224 */ /* 0x000fe200078e0208 */
[----:B------:R-:W-:Y:S01]  /*0be0*/  SEL R8, R142, RZ, !P6 ;  /* 0x000000ff8e087207 */ /* 0x000fe20007000000 */
[----:B------:R-:W-:Y:S01]  /*0bf0*/  IMAD.HI.U32 R5, R4, R13, RZ ;  /* 0x0000000d04057227 */ /* 0x000fe200078e00ff */
[----:B------:R-:W-:-:S02]  /*0c00*/  IABS R19, R26 ;  /* 0x0000001a00137213 */ /* 0x000fc40000000000 */
[----:B------:R-:W-:Y:S01]  /*0c10*/  ISETP.GT.U32.AND P0, PT, R11, R2, PT ;  /* 0x000000020b00720c */ /* 0x000fe20003f04070 */
[----:B------:R-:W-:Y:S01]  /*0c20*/  IMAD R7, R3, 0x2, R6 ;  /* 0x0000000203077824 */ /* 0x000fe200078e0206 */
[----:B------:R-:W-:Y:S01]  /*0c30*/  SEL R6, RZ, 0x4, P1 ;  /* 0x00000004ff067807 */ /* 0x000fe20000800000 */
[----:B------:R-:W-:Y:S01]  /*0c40*/  IMAD.MOV R5, RZ, RZ, -R5 ;  /* 0x000000ffff057224 */ /* 0x000fe200078e0a05 */
[----:B------:R-:W-:Y:S02]  /*0c50*/  IABS R17, R18 ;  /* 0x0000001200117213 */ /* 0x000fe40000000000 */
[----:B------:R-:W-:Y:S01]  /*0c60*/  LOP3.LUT R134, R7, R134, RZ, 0x3c, !PT ;  /* 0x0000008607867212 */ /* 0x000fe200078e3cff */
[----:B------:R-:W-:Y:S01]  /*0c70*/  IMAD R5, R20, R5, R13 ;  /* 0x0000000514057224 */ /* 0x000fe200078e020d */
[----:B------:R-:W-:Y:S02]  /*0c80*/  IABS R7, R16 ;  /* 0x0000001000077213 */ /* 0x000fe40000000000 */
[----:B------:R-:W-:-:S02]  /*0c90*/  IABS R13, R12 ;  /* 0x0000000c000d7213 */ /* 0x000fc40000000000 */
[----:B------:R-:W-:Y:S01]  /*0ca0*/  ISETP.GT.U32.AND P4, PT, R20, R5, PT ;  /* 0x000000051400720c */ /* 0x000fe20003f84070 */
[----:B------:R-:W-:Y:S01]  /*0cb0*/  IMAD.HI.U32 R3, R4, R7, RZ ;  /* 0x0000000704037227 */ /* 0x000fe200078e00ff */
[C---:B------:R-:W-:Y:S02]  /*0cc0*/  LOP3.LUT R30, R9.reuse, 0x24, RZ, 0xfc, !PT ;  /* 0x00000024091e7812 */ /* 0x040fe400078efcff */
[C---:B------:R-:W-:Y:S01]  /*0cd0*/  LOP3.LUT R32, R9.reuse, 0x28, RZ, 0xfc, !PT ;  /* 0x0000002809207812 */ /* 0x040fe200078efcff */
[----:B------:R-:W-:Y:S01]  /*0ce0*/  IMAD.MOV R3, RZ, RZ, -R3 ;  /* 0x000000ffff037224 */ /* 0x000fe200078e0a03 */
[----:B------:R-:W-:Y:S01]  /*0cf0*/  LOP3.LUT R36, R9, 0x30, RZ, 0xfc, !PT ;  /* 0x0000003009247812 */ /* 0x000fe200078efcff */
[----:B------:R-:W-:Y:S01]  /*0d00*/  @!P0 IMAD.IADD R2, R2, 0x1, -R11 ;  /* 0x0000000102028824 */ /* 0x000fe200078e0a0b */
[----:B------:R-:W-:Y:S01]  /*0d10*/  ISETP.GE.AND P0, PT, R0, RZ, PT ;  /* 0x000000ff0000720c */ /* 0x000fe20003f06270 */
[----:B------:R-:W-:Y:S01]  /*0d20*/  IMAD R10, R20, R3, R7 ;  /* 0x00000003140a7224 */ /* 0x000fe200078e0207 */
[----:B------:R-:W-:Y:S01]  /*0d30*/  SEL R7, R6, RZ, P2 ;  /* 0x000000ff06077207 */ /* 0x000fe20001000000 */
[----:B------:R-:W-:Y:S01]  /*0d40*/  IMAD.HI.U32 R6, R4, R15, RZ ;  /* 0x0000000f04067227 */ /* 0x000fe200078e00ff */
[----:B------:R-:W-:-:S02]  /*0d50*/  ISETP.GT.U32.AND P1, PT, R11, R2, PT ;  /* 0x000000020b00720c */ /* 0x000fc40003f24070 */
[----:B------:R-:W-:Y:S01]  /*0d60*/  ISETP.GT.U32.AND P5, PT, R20, R10, PT ;  /* 0x0000000a1400720c */ /* 0x000fe20003fa4070 */
[----:B------:R-:W-:Y:S01]  /*0d70*/  IMAD.HI.U32 R3, R4, R13, RZ ;  /* 0x0000000d04037227 */ /* 0x000fe200078e00ff */
[----:B------:R-:W-:Y:S02]  /*0d80*/  ISETP.NE.U32.AND P3, PT, R7, RZ, PT ;  /* 0x000000ff0700720c */ /* 0x000fe40003f65070 */
[----:B------:R-:W-:Y:S01]  /*0d90*/  ISETP.GE.AND P2, PT, R16, RZ, PT ;  /* 0x000000ff1000720c */ /* 0x000fe20003f46270 */
[----:B------:R-:W-:Y:S01]  /*0da0*/  IMAD.MOV R7, RZ, RZ, -R6 ;  /* 0x000000ffff077224 */ /* 0x000fe200078e0a06 */
[C---:B------:R-:W-:Y:S01]  /*0db0*/  LOP3.LUT R38, R9.reuse, 0x34, RZ, 0xfc, !PT ;  /* 0x0000003409267812 */ /* 0x040fe200078efcff */
[----:B------:R-:W-:Y:S01]  /*0dc0*/  IMAD.MOV R3, RZ, RZ, -R3 ;  /* 0x000000ffff037224 */ /* 0x000fe200078e0a03 */
[C---:B------:R-:W-:Y:S01]  /*0dd0*/  LOP3.LUT R24, R9.reuse, 0x38, RZ, 0xfc, !PT ;  /* 0x0000003809187812 */ /* 0x040fe200078efcff */
[C---:B------:R-:W-:Y:S01]  /*0de0*/  IMAD R7, R20.reuse, R7, R15 ;  /* 0x0000000714077224 */ /* 0x040fe200078e020f */
[----:B------:R-:W-:Y:S01]  /*0df0*/  IABS R29, R38 ;  /* 0x00000026001d7213 */ /* 0x000fe20000000000 */
[----:B------:R-:W-:Y:S01]  /*0e00*/  IMAD R6, R20, R3, R13 ;  /* 0x0000000314067224 */ /* 0x000fe200078e020d */
[----:B------:R-:W-:Y:S01]  /*0e10*/  LOP3.LUT R13, R9, 0xc, RZ, 0xfc, !PT ;  /* 0x0000000c090d7812 */ /* 0x000fe200078efcff */
[----:B------:R-:W-:Y:S01]  /*0e20*/  @!P1 IMAD.IADD R2, R2, 0x1, -R11 ;  /* 0x0000000102029824 */ /* 0x000fe200078e0a0b */
[----:B------:R-:W-:Y:S01]  /*0e30*/  ISETP.GT.U32.AND P6, PT, R20, R7, PT ;  /* 0x000000071400720c */ /* 0x000fe20003fc4070 */
[----:B------:R-:W-:Y:S01]  /*0e40*/  @!P5 IMAD.IADD R10, R10, 0x1, -R20 ;  /* 0x000000010a0ad824 */ /* 0x000fe200078e0a14 */
[C---:B------:R-:W-:Y:S01]  /*0e50*/  ISETP.GT.U32.AND P5, PT, R20.reuse, R6, PT ;  /* 0x000000061400720c */ /* 0x040fe20003fa4070 */
[----:B------:R-:W-:Y:S01]  /*0e60*/  IMAD.MOV.U32 R112, RZ, RZ, R2 ;  /* 0x000000ffff707224 */ /* 0x000fe200078e0002 */
[----:B------:R-:W-:Y:S01]  /*0e70*/  IABS R11, R13 ;  /* 0x0000000d000b7213 */ /* 0x000fe20000000000 */
[----:B------:R-:W-:Y:S01]  /*0e80*/  @!P4 IMAD.IADD R5, R5, 0x1, -R20 ;  /* 0x000000010505c824 */ /* 0x000fe200078e0a14 */
[----:B------:R-:W-:Y:S01]  /*0e90*/  ISETP.GT.U32.AND P4, PT, R20, R10, PT ;  /* 0x0000000a1400720c */ /* 0x000fe20003f84070 */
[----:B------:R-:W-:Y:S01]  /*0ea0*/  @!P0 IMAD.MOV R112, RZ, RZ, -R112 ;  /* 0x000000ffff708224 */ /* 0x000fe200078e0a70 */
[----:B------:R-:W-:Y:S01]  /*0eb0*/  ISETP.NE.AND P1, PT, R34, RZ, PT ;  /* 0x000000ff2200720c */ /* 0x000fe20003f25270 */
[----:B------:R-:W2:Y:S01]  /*0ec0*/  LDC.64 R2, c[0x0][0x3a8] ;  /* 0x0000ea00ff027b82 */ /* 0x000ea20000000a00 */
[----:B------:R-:W-:-:S02]  /*0ed0*/  ISETP.GT.U32.AND P0, PT, R20, R5, PT ;  /* 0x000000051400720c */ /* 0x000fc40003f04070 */
[----:B------:R-:W-:Y:S01]  /*0ee0*/  LOP3.LUT R134, R134, 0x2000, R137, 0xf8, !PT ;  /* 0x0000200086867812 */ /* 0x000fe200078ef889 */
[--C-:B------:R-:W-:Y:S02]  /*0ef0*/  @!P6 IMAD.IADD R7, R7, 0x1, -R20.reuse ;  /* 0x000000010707e824 */ /* 0x100fe400078e0a14 */
[----:B------:R-:W-:Y:S01]  /*0f00*/  @!P5 IMAD.IADD R6, R6, 0x1, -R20 ;  /* 0x000000010606d824 */ /* 0x000fe200078e0a14 */
[----:B------:R-:W-:Y:S01]  /*0f10*/  ISETP.GE.AND P5, PT, R12, RZ, PT ;  /* 0x000000ff0c00720c */ /* 0x000fe20003fa6270 */
[----:B------:R-:W-:Y:S01]  /*0f20*/  IMAD.HI.U32 R12, R4, R17, RZ ;  /* 0x00000011040c7227 */ /* 0x000fe200078e00ff */
[----:B------:R-:W-:-:S03]  /*0f30*/  ISETP.GT.U32.AND P6, PT, R20, R7, PT ;  /* 0x000000071400720c */ /* 0x000fc60003fc4070 */
[--C-:B------:R-:W-:Y:S01]  /*0f40*/  @!P4 IMAD.IADD R10, R10, 0x1, -R20.reuse ;  /* 0x000000010a0ac824 */ /* 0x100fe200078e0a14 */
[----:B------:R-:W-:Y:S01]  /*0f50*/  ISETP.NE.U32.AND P4, PT, R8, RZ, PT ;  /* 0x000000ff0800720c */ /* 0x000fe20003f85070 */
[----:B------:R-:W-:Y:S01]  /*0f60*/  IMAD.HI.U32 R8, R4, R11, RZ ;  /* 0x0000000b04087227 */ /* 0x000fe200078e00ff */
[----:B------:R-:W-:Y:S02]  /*0f70*/  @!P1 LOP3.LUT R112, RZ, R34, RZ, 0x33, !PT ;  /* 0x00000022ff709212 */ /* 0x000fe400078e33ff */
[----:B------:R-:W-:Y:S01]  /*0f80*/  ISETP.GE.AND P1, PT, R9, RZ, PT ;  /* 0x000000ff0900720c */ /* 0x000fe20003f26270 */
[----:B------:R-:W-:Y:S01]  /*0f90*/  @!P0 IMAD.IADD R5, R5, 0x1, -R20 ;  /* 0x0000000105058824 */ /* 0x000fe200078e0a14 */
[C---:B------:R-:W-:Y:S01]  /*0fa0*/  ISETP.GT.U32.AND P0, PT, R20.reuse, R6, PT ;  /* 0x000000061400720c */ /* 0x040fe20003f04070 */
[----:B------:R-:W-:Y:S01]  /*0fb0*/  IMAD.MOV R8, RZ, RZ, -R8 ;  /* 0x000000ffff087224 */ /* 0x000fe200078e0a08 */
[C---:B------:R-:W-:Y:S01]  /*0fc0*/  LOP3.LUT R34, R9.reuse, 0x2c, RZ, 0xfc, !PT ;  /* 0x0000002c09227812 */ /* 0x040fe200078efcff */
[----:B------:R-:W-:Y:S01]  /*0fd0*/  IMAD.MOV.U32 R21, RZ, RZ, R10 ;  /* 0x000000ffff157224 */ /* 0x000fe200078e000a */
[----:B------:R-:W-:Y:S01]  /*0fe0*/  LOP3.LUT R10, R9, 0x10, RZ, 0xfc, !PT ;  /* 0x00000010090a7812 */ /* 0x000fe200078efcff */
[C---:B------:R-:W-:Y:S01]  /*0ff0*/  IMAD R8, R20.reuse, R8, R11 ;  /* 0x0000000814087224 */ /* 0x040fe200078e020b */
[----:B------:R-:W-:Y:S01]  /*1000*/  IABS R23, R34 ;  /* 0x0000002200177213 */ /* 0x000fe20000000000 */
[--C-:B------:R-:W-:Y:S01]  /*1010*/  @!P6 IMAD.IADD R7, R7, 0x1, -R20.reuse ;  /* 0x000000010707e824 */ /* 0x100fe200078e0a14 */
[----:B------:R-:W-:Y:S01]  /*1020*/  IABS R11, R10 ;  /* 0x0000000a000b7213 */ /* 0x000fe20000000000 */
[----:B------:R-:W-:Y:S01]  /*1030*/  @!P2 IMAD.MOV R21, RZ, RZ, -R21 ;  /* 0x000000ffff15a224 */ /* 0x000fe200078e0a15 */
[----:B------:R-:W-:Y:S01]  /*1040*/  ISETP.GT.U32.AND P6, PT, R20, R8, PT ;  /* 0x000000081400720c */ /* 0x000fe20003fc4070 */
[----:B------:R-:W-:Y:S01]  /*1050*/  @!P1 IMAD.MOV R5, RZ, RZ, -R5 ;  /* 0x000000ffff059224 */ /* 0x000fe200078e0a05 */
[----:B------:R-:W-:Y:S01]  /*1060*/  ISETP.GE.AND P2, PT, R14, RZ, PT ;  /* 0x000000ff0e00720c */ /* 0x000fe20003f46270 */
[----:B------:R-:W-:Y:S01]  /*1070*/  @!P0 IMAD.IADD R6, R6, 0x1, -R20 ;  /* 0x0000000106068824 */ /* 0x000fe200078e0a14 */
[----:B------:R-:W-:Y:S01]  /*1080*/  ISETP.GE.AND P0, PT, R10, RZ, PT ;  /* 0x000000ff0a00720c */ /* 0x000fe20003f06270 */
[----:B------:R-:W-:Y:S01]  /*1090*/  IMAD.MOV R12, RZ, RZ, -R12 ;  /* 0x000000ffff0c7224 */ /* 0x000fe200078e0a0c */
[----:B------:R-:W-:Y:S01]  /*10a0*/  LOP3.LUT R10, R9, 0x14, RZ, 0xfc, !PT ;  /* 0x00000014090a7812 */ /* 0x000fe200078efcff */
[----:B------:R-:W-:Y:S01]  /*10b0*/  @!P5 IMAD.MOV R6, RZ, RZ, -R6 ;  /* 0x000000ffff06d224 */ /* 0x000fe200078e0a06 */
[----:B------:R-:W-:Y:S01]  /*10c0*/  ISETP.GE.AND P1, PT, R13, RZ, PT ;  /* 0x000000ff0d00720c */ /* 0x000fe20003f26270 */
[----:B------:R-:W-:Y:S01]  /*10d0*/  IMAD.HI.U32 R13, R4, R19, RZ ;  /* 0x00000013040d7227 */ /* 0x000fe200078e00ff */
[----:B------:R-:W-:-:S02]  /*10e0*/  ISETP.GE.AND P5, PT, R10, RZ, PT ;  /* 0x000000ff0a00720c */ /* 0x000fc40003fa6270 */
[----:B------:R-:W-:Y:S01]  /*10f0*/  IABS R15, R10 ;  /* 0x0000000a000f7213 */ /* 0x000fe20000000000 */
[----:B------:R-:W-:-:S04]  /*1100*/  IMAD.HI.U32 R10, R4, R11, RZ ;  /* 0x0000000b040a7227 */ /* 0x000fc800078e00ff */
[----:B------:R-:W-:Y:S02]  /*1110*/  @!P6 IMAD.IADD R8, R8, 0x1, -R20 ;  /* 0x000000010808e824 */ /* 0x000fe400078e0a14 */
[----:B------:R-:W-:Y:S02]  /*1120*/  IMAD.MOV R10, RZ, RZ, -R10 ;  /* 0x000000ffff0a7224 */ /* 0x000fe400078e0a0a */
[----:B------:R-:W-:Y:S01]  /*1130*/  @!P2 IMAD.MOV R7, RZ, RZ, -R7 ;  /* 0x000000ffff07a224 */ /* 0x000fe200078e0a07 */
[C---:B------:R-:W-:Y:S01]  /*1140*/  ISETP.GT.U32.AND P6, PT, R20.reuse, R8, PT ;  /* 0x000000081400720c */ /* 0x040fe20003fc4070 */
[----:B------:R-:W-:Y:S02]  /*1150*/  IMAD R10, R20, R10, R11 ;  /* 0x0000000a140a7224 */ /* 0x000fe400078e020b */
[----:B------:R-:W-:-:S03]  /*1160*/  IMAD.HI.U32 R11, R4, R15, RZ ;  /* 0x0000000f040b7227 */ /* 0x000fc600078e00ff */
[C---:B------:R-:W-:Y:S01]  /*1170*/  ISETP.GT.U32.AND P2, PT, R20.reuse, R10, PT ;  /* 0x0000000a1400720c */ /* 0x040fe20003f44070 */
[----:B------:R-:W-:Y:S02]  /*1180*/  IMAD.MOV R11, RZ, RZ, -R11 ;  /* 0x000000ffff0b7224 */ /* 0x000fe400078e0a0b */
[----:B------:R-:W-:Y:S02]  /*1190*/  IMAD.MOV R13, RZ, RZ, -R13 ;  /* 0x000000ffff0d7224 */ /* 0x000fe400078e0a0d */
[----:B------:R-:W-:Y:S01]  /*11a0*/  IMAD R11, R20, R11, R15 ;  /* 0x0000000b140b7224 */ /* 0x000fe200078e020f */
[----:B------:R-:W-:Y:S01]  /*11b0*/  IABS R15, R28 ;  /* 0x0000001c000f7213 */ /* 0x000fe20000000000 */
[----:B------:R-:W-:Y:S02]  /*11c0*/  @!P6 IMAD.IADD R8, R8, 0x1, -R20 ;  /* 0x000000010808e824 */ /* 0x000fe400078e0a14 */
[C---:B------:R-:W-:Y:S01]  /*11d0*/  IMAD R13, R20.reuse, R13, R19 ;  /* 0x0000000d140d7224 */ /* 0x040fe200078e0213 */
[----:B------:R-:W-:Y:S01]  /*11e0*/  ISETP.GT.U32.AND P6, PT, R20, R11, PT ;  /* 0x0000000b1400720c */ /* 0x000fe20003fc4070 */
[----:B------:R-:W-:Y:S01]  /*11f0*/  IMAD.HI.U32 R14, R4, R15, RZ ;  /* 0x0000000f040e7227 */ /* 0x000fe200078e00ff */
[----:B------:R-:W-:-:S03]  /*1200*/  IABS R19, R32 ;  /* 0x0000002000137213 */ /* 0x000fc60000000000 */
[----:B------:R-:W-:Y:S02]  /*1210*/  @!P2 IMAD.IADD R10, R10, 0x1, -R20 ;  /* 0x000000010a0aa824 */ /* 0x000fe400078e0a14 */
[----:B------:R-:W-:Y:S02]  /*1220*/  IMAD.MOV R14, RZ, RZ, -R14 ;  /* 0x000000ffff0e7224 */ /* 0x000fe400078e0a0e */
[C---:B------:R-:W-:Y:S01]  /*1230*/  IMAD R12, R20.reuse, R12, R17 ;  /* 0x0000000c140c7224 */ /* 0x040fe200078e0211 */
[C---:B------:R-:W-:Y:S01]  /*1240*/  ISETP.GT.U32.AND P2, PT, R20.reuse, R10, PT ;  /* 0x0000000a1400720c */ /* 0x040fe20003f44070 */
[C---:B------:R-:W-:Y:S01]  /*1250*/  IMAD R14, R20.reuse, R14, R15 ;  /* 0x0000000e140e7224 */ /* 0x040fe200078e020f */
[----:B------:R-:W-:Y:S01]  /*1260*/  IABS R17, R30 ;  /* 0x0000001e00117213 */ /* 0x000fe20000000000 */
[----:B------:R-:W-:Y:S02]  /*1270*/  @!P6 IMAD.IADD R11, R11, 0x1, -R20 ;  /* 0x000000010b0be824 */ /* 0x000fe400078e0a14 */
[----:B------:R-:W-:Y:S01]  /*1280*/  @!P1 IMAD.MOV R8, RZ, RZ, -R8 ;  /* 0x000000ffff089224 */ /* 0x000fe200078e0a08 */
[----:B------:R-:W-:Y:S01]  /*1290*/  ISETP.GT.U32.AND P1, PT, R20, R12, PT ;  /* 0x0000000c1400720c */ /* 0x000fe20003f24070 */
[----:B------:R-:W-:Y:S01]  /*12a0*/  IMAD.HI.U32 R15, R4, R17, RZ ;  /* 0x00000011040f7227 */ /* 0x000fe200078e00ff */
[----:B------:R-:W-:-:S03]  /*12b0*/  ISETP.GT.U32.AND P6, PT, R20, R11, PT ;  /* 0x0000000b1400720c */ /* 0x000fc60003fc4070 */
[----:B------:R-:W-:Y:S02]  /*12c0*/  IMAD.MOV R15, RZ, RZ, -R15 ;  /* 0x000000ffff0f7224 */ /* 0x000fe400078e0a0f */
[----:B------:R-:W-:Y:S01]  /*12d0*/  @!P2 IMAD.IADD R10, R10, 0x1, -R20 ;  /* 0x000000010a0aa824 */ /* 0x000fe200078e0a14 */
[----:B------:R-:W-:Y:S01]  /*12e0*/  ISETP.GT.U32.AND P2, PT, R20, R13, PT ;  /* 0x0000000d1400720c */ /* 0x000fe20003f44070 */
[----:B--2---:R-:W-:Y:S02]  /*12f0*/  IMAD R135, R71, R2, RZ ;  /* 0x0000000247877224 */ /* 0x004fe400078e02ff */
[----:B------:R-:W-:Y:S02]  /*1300*/  @!P0 IMAD.MOV R10, RZ, RZ, -R10 ;  /* 0x000000ffff0a8224 */ /* 0x000fe400078e0a0a */
[--C-:B------:R-:W-:Y:S01]  /*1310*/  @!P1 IMAD.IADD R12, R12, 0x1, -R20.reuse ;  /* 0x000000010c0c9824 */ /* 0x100fe200078e0a14 */
[----:B------:R-:W-:Y:S01]  /*1320*/  ISETP.GE.AND P1, PT, R18, RZ, PT ;  /* 0x000000ff1200720c */ /* 0x000fe20003f26270 */
[----:B------:R-:W-:Y:S01]  /*1330*/  @!P6 IMAD.IADD R11, R11, 0x1, -R20 ;  /* 0x000000010b0be824 */ /* 0x000fe200078e0a14 */
[C---:B------:R-:W-:Y:S01]  /*1340*/  ISETP.GT.U32.AND P6, PT, R20.reuse, R14, PT ;  /* 0x0000000e1400720c */ /* 0x040fe20003fc4070 */
[----:B------:R-:W-:-:S02]  /*1350*/  IMAD R15, R20, R15, R17 ;  /* 0x0000000f140f7224 */ /* 0x000fc400078e0211 */
[----:B------:R-:W-:-:S04]  /*1360*/  IMAD.HI.U32 R17, R4, R23, RZ ;  /* 0x0000001704117227 */ /* 0x000fc800078e00ff */
[----:B------:R-:W-:Y:S01]  /*1370*/  @!P2 IMAD.IADD R13, R13, 0x1, -R20 ;  /* 0x000000010d0da824 */ /* 0x000fe200078e0a14 */
[----:B------:R-:W-:Y:S01]  /*1380*/  ISETP.GT.U32.AND P2, PT, R20, R12, PT ;  /* 0x0000000c1400720c */ /* 0x000fe20003f44070 */
[----:B------:R-:W-:Y:S02]  /*1390*/  IMAD R133, R2, 0x2, R135 ;  /* 0x0000000202857824 */ /* 0x000fe400078e0287 */
[----:B------:R-:W-:-:S04]  /*13a0*/  IMAD.HI.U32 R16, R4, R19, RZ ;  /* 0x0000001304107227 */ /* 0x000fc800078e00ff */
[----:B------:R-:W-:Y:S01]  /*13b0*/  @!P6 IMAD.IADD R14, R14, 0x1, -R20 ;  /* 0x000000010e0ee824 */ /* 0x000fe200078e0a14 */
[----:B------:R-:W-:Y:S01]  /*13c0*/  ISETP.GT.U32.AND P6, PT, R20, R13, PT ;  /* 0x0000000d1400720c */ /* 0x000fe20003fc4070 */
[----:B------:R-:W-:Y:S02]  /*13d0*/  IMAD.MOV R17, RZ, RZ, -R17 ;  /* 0x000000ffff117224 */ /* 0x000fe400078e0a11 */
[----:B------:R-:W-:Y:S01]  /*13e0*/  IMAD R131, R2, 0x2, R133 ;  /* 0x0000000202837824 */ /* 0x000fe200078e0285 */
[C---:B------:R-:W-:Y:S01]  /*13f0*/  ISETP.GT.U32.AND P0, PT, R20.reuse, R14, PT ;  /* 0x0000000e1400720c */ /* 0x040fe20003f04070 */
[----:B------:R-:W-:Y:S02]  /*1400*/  IMAD.MOV R16, RZ, RZ, -R16 ;  /* 0x000000ffff107224 */ /* 0x000fe400078e0a10 */
[----:B------:R-:W-:Y:S02]  /*1410*/  IMAD R17, R20, R17, R23 ;  /* 0x0000001114117224 */ /* 0x000fe400078e0217 */
[----:B------:R-:W-:-:S02]  /*1420*/  IMAD R129, R2, 0x2, R131 ;  /* 0x0000000202817824 */ /* 0x000fc400078e0283 */
[----:B------:R-:W-:Y:S01]  /*1430*/  IMAD R16, R20, R16, R19 ;  /* 0x0000001014107224 */ /* 0x000fe200078e0213 */
[----:B------:R-:W-:Y:S01]  /*1440*/  IABS R19, R36 ;  /* 0x0000002400137213 */ /* 0x000fe20000000000 */
[----:B------:R-:W-:Y:S02]  /*1450*/  IMAD R127, R2, 0x2, R129 ;  /* 0x00000002027f7824 */ /* 0x000fe400078e0281 */
[--C-:B------:R-:W-:Y:S01]  /*1460*/  @!P6 IMAD.IADD R13, R13, 0x1, -R20.reuse ;  /* 0x000000010d0de824 */ /* 0x100fe200078e0a14 */
[----:B------:R-:W-:Y:S01]  /*1470*/  ISETP.GT.U32.AND P6, PT, R20, R16, PT ;  /* 0x000000101400720c */ /* 0x000fe20003fc4070 */
[----:B------:R-:W-:Y:S01]  /*1480*/  @!P0 IMAD.IADD R14, R14, 0x1, -R20 ;  /* 0x000000010e0e8824 */ /* 0x000fe200078e0a14 */
[----:B------:R-:W-:Y:S01]  /*1490*/  ISETP.GT.U32.AND P0, PT, R20, R17, PT ;  /* 0x000000111400720c */ /* 0x000fe20003f04070 */
[----:B------:R-:W-:-:S04]  /*14a0*/  IMAD.HI.U32 R18, R4, R19, RZ ;  /* 0x0000001304127227 */ /* 0x000fc800078e00ff */
[----:B------:R-:W-:Y:S02]  /*14b0*/  IMAD R125, R2, 0x2, R127 ;  /* 0x00000002027d7824 */ /* 0x000fe400078e027f */
[----:B------:R-:W-:Y:S01]  /*14c0*/  @!P2 IMAD.IADD R12, R12, 0x1, -R20 ;  /* 0x000000010c0ca824 */ /* 0x000fe200078e0a14 */
[----:B------:R-:W-:Y:S01]  /*14d0*/  ISETP.GT.U32.AND P2, PT, R20, R15, PT ;  /* 0x0000000f1400720c */ /* 0x000fe20003f44070 */
[----:B------:R-:W-:Y:S02]  /*14e0*/  IMAD.MOV R22, RZ, RZ, -R18 ;  /* 0x000000ffff167224 */ /* 0x000fe400078e0a12 */
[----:B------:R-:W-:Y:S02]  /*14f0*/  IMAD R123, R2, 0x2, R125 ;  /* 0x00000002027b7824 */ /* 0x000fe400078e027d */
[----:B------:R-:W-:Y:S01]  /*1500*/  IMAD R9, R20, R22, R19 ;  /* 0x0000001614097224 */ /* 0x000fe200078e0213 */
[----:B------:R-:W-:Y:S01]  /*1510*/  IABS R19, R24 ;  /* 0x0000001800137213 */ /* 0x000fe20000000000 */
[----:B------:R-:W-:-:S02]  /*1520*/  IMAD R121, R2, 0x2, R123 ;  /* 0x0000000202797824 */ /* 0x000fc400078e027b */
[--C-:B------:R-:W-:Y:S01]  /*1530*/  @!P0 IMAD.IADD R17, R17, 0x1, -R20.reuse ;  /* 0x0000000111118824 */ /* 0x100fe200078e0a14 */
[----:B------:R-:W-:Y:S01]  /*1540*/  ISETP.GE.AND P0, PT, R28, RZ, PT ;  /* 0x000000ff1c00720c */ /* 0x000fe20003f06270 */
[----:B------:R-:W-:Y:S01]  /*1550*/  @!P6 IMAD.IADD R16, R16, 0x1, -R20 ;  /* 0x000000011010e824 */ /* 0x000fe200078e0a14 */
[----:B------:R-:W-:Y:S01]  /*1560*/  ISETP.GT.U32.AND P6, PT, R20, R9, PT ;  /* 0x000000091400720c */ /* 0x000fe20003fc4070 */
[----:B------:R-:W-:-:S04]  /*1570*/  IMAD.HI.U32 R18, R4, R29, RZ ;  /* 0x0000001d04127227 */ /* 0x000fc800078e00ff */
[----:B------:R-:W-:Y:S02]  /*1580*/  IMAD R119, R2, 0x2, R121 ;  /* 0x0000000202777824 */ /* 0x000fe400078e0279 */
[----:B------:R-:W-:Y:S01]  /*1590*/  @!P2 IMAD.IADD R15, R15, 0x1, -R20 ;  /* 0x000000010f0fa824 */ /* 0x000fe200078e0a14 */
[----:B------:R-:W-:Y:S01]  /*15a0*/  ISETP.GE.AND P2, PT, R26, RZ, PT ;  /* 0x000000ff1a00720c */ /* 0x000fe20003f46270 */
[----:B------:R-:W-:Y:S01]  /*15b0*/  IMAD.MOV R18, RZ, RZ, -R18 ;  /* 0x000000ffff127224 */ /* 0x000fe200078e0a12 */
[----:B------:R-:W2:Y:S01]  /*15c0*/  LDS R26, [UR12] ;  /* 0x0000000cff1a7984 */ /* 0x000ea20008000800 */
[----:B------:R-:W-:Y:S02]  /*15d0*/  IMAD R117, R2, 0x2, R119 ;  /* 0x0000000202757824 */ /* 0x000fe400078e0277 */
[----:B------:R-:W-:Y:S01]  /*15e0*/  @!P1 IMAD.MOV R12, RZ, RZ, -R12 ;  /* 0x000000ffff0c9224 */ /* 0x000fe200078e0a0c */
[C---:B------:R-:W-:Y:S01]  /*15f0*/  ISETP.GT.U32.AND P1, PT, R20.reuse, R16, PT ;  /* 0x000000101400720c */ /* 0x040fe20003f24070 */
[----:B------:R-:W-:-:S02]  /*1600*/  IMAD R18, R20, R18, R29 ;  /* 0x0000001214127224 */ /* 0x000fc400078e021d */
[----:B------:R-:W-:Y:S02]  /*1610*/  IMAD R115, R2, 0x2, R117 ;  /* 0x0000000202737824 */ /* 0x000fe400078e0275 */
[----:B------:R-:W-:Y:S01]  /*1620*/  @!P0 IMAD.MOV R14, RZ, RZ, -R14 ;  /* 0x000000ffff0e8224 */ /* 0x000fe200078e0a0e */
[----:B------:R-:W-:Y:S01]  /*1630*/  ISETP.GT.U32.AND P0, PT, R20, R18, PT ;  /* 0x000000121400720c */ /* 0x000fe20003f04070 */
[----:B------:R-:W-:Y:S02]  /*1640*/  IMAD R113, R2, 0x2, R115 ;  /* 0x0000000202717824 */ /* 0x000fe400078e0273 */
[----:B------:R-:W-:Y:S01]  /*1650*/  @!P6 IMAD.IADD R9, R9, 0x1, -R20 ;  /* 0x000000010909e824 */ /* 0x000fe200078e0a14 */
[----:B------:R-:W-:Y:S01]  /*1660*/  ISETP.GT.U32.AND P6, PT, R20, R15, PT ;  /* 0x0000000f1400720c */ /* 0x000fe20003fc4070 */
[----:B------:R-:W-:-:S04]  /*1670*/  IMAD.HI.U32 R4, R4, R19, RZ ;  /* 0x0000001304047227 */ /* 0x000fc800078e00ff */
[----:B------:R-:W-:Y:S02]  /*1680*/  IMAD R23, R2, 0x2, R113 ;  /* 0x0000000202177824 */ /* 0x000fe400078e0271 */
[----:B------:R-:W-:Y:S01]  /*1690*/  @!P2 IMAD.MOV R13, RZ, RZ, -R13 ;  /* 0x000000ffff0da224 */ /* 0x000fe200078e0a0d */
[----:B------:R-:W-:Y:S01]  /*16a0*/  ISETP.GT.U32.AND P2, PT, R20, R17, PT ;  /* 0x000000111400720c */ /* 0x000fe20003f44070 */
[----:B------:R-:W-:Y:S02]  /*16b0*/  IMAD.MOV R4, RZ, RZ, -R4 ;  /* 0x000000ffff047224 */ /* 0x000fe400078e0a04 */
[----:B------:R-:W-:Y:S02]  /*16c0*/  IMAD R25, R2, 0x2, R23 ;  /* 0x0000000202197824 */ /* 0x000fe400078e0217 */
[----:B------:R-:W-:Y:S01]  /*16d0*/  @!P1 IMAD.IADD R16, R16, 0x1, -R20 ;  /* 0x0000000110109824 */ /* 0x000fe200078e0a14 */
[----:B------:R-:W-:Y:S01]  /*16e0*/  ISETP.GE.AND P1, PT, R30, RZ, PT ;  /* 0x000000ff1e00720c */ /* 0x000fe20003f26270 */
[----:B------:R-:W-:-:S02]  /*16f0*/  IMAD R19, R20, R4, R19 ;  /* 0x0000000414137224 */ /* 0x000fc400078e0213 */
[----:B------:R-:W-:Y:S02]  /*1700*/  IMAD R27, R2, 0x2, R25 ;  /* 0x00000002021b7824 */ /* 0x000fe400078e0219 */
[--C-:B------:R-:W-:Y:S01]  /*1710*/  @!P0 IMAD.IADD R18, R18, 0x1, -R20.reuse ;  /* 0x0000000112128824 */ /* 0x100fe200078e0a14 */
[----:B------:R-:W-:Y:S01]  /*1720*/  ISETP.GE.AND P0, PT, R150, UR11, PT ;  /* 0x0000000b96007c0c */ /* 0x000fe2000bf06270 */
[----:B------:R-:W-:Y:S01]  /*1730*/  @!P5 IMAD.MOV R11, RZ, RZ, -R11 ;  /* 0x000000ffff0bd224 */ /* 0x000fe200078e0a0b */
[C---:B------:R-:W-:Y:S01]  /*1740*/  ISETP.GT.U32.AND P5, PT, R20.reuse, R9, PT ;  /* 0x000000091400720c */ /* 0x040fe20003fa4070 */
[--C-:B------:R-:W-:Y:S01]  /*1750*/  @!P6 IMAD.IADD R15, R15, 0x1, -R20.reuse ;  /* 0x000000010f0fe824 */ /* 0x100fe200078e0a14 */
[----:B------:R-:W-:Y:S01]  /*1760*/  ISETP.GT.U32.AND P6, PT, R20, R19, PT ;  /* 0x000000131400720c */ /* 0x000fe20003fc4070 */
[----:B------:R-:W-:Y:S01]  /*1770*/  IMAD R29, R2, 0x2, R27 ;  /* 0x00000002021d7824 */ /* 0x000fe200078e021b */
[----:B------:R-:W-:Y:S01]  /*1780*/  SEL R4, R142, RZ, !P0 ;  /* 0x000000ff8e047207 */ /* 0x000fe20004000000 */
[--C-:B------:R-:W-:Y:S01]  /*1790*/  @!P2 IMAD.IADD R17, R17, 0x1, -R20.reuse ;  /* 0x000000011111a824 */ /* 0x100fe200078e0a14 */
[----:B------:R-:W-:Y:S01]  /*17a0*/  ISETP.GE.AND P2, PT, R32, RZ, PT ;  /* 0x000000ff2000720c */ /* 0x000fe20003f46270 */
[----:B------:R-:W-:Y:S01]  /*17b0*/  IMAD R31, R2, 0x2, R29 ;  /* 0x00000002021f7824 */ /* 0x000fe200078e021d */
[----:B------:R-:W-:Y:S01]  /*17c0*/  ISETP.GE.AND P0, PT, R36, RZ, PT ;  /* 0x000000ff2400720c */ /* 0x000fe20003f06270 */
[----:B------:R-:W-:Y:S01]  /*17d0*/  @!P1 IMAD.MOV R15, RZ, RZ, -R15 ;  /* 0x000000ffff0f9224 */ /* 0x000fe200078e0a0f */
[----:B------:R-:W-:Y:S01]  /*17e0*/  ISETP.GT.U32.AND P1, PT, R20, R18, PT ;  /* 0x000000121400720c */ /* 0x000fe20003f24070 */
[----:B------:R-:W-:Y:S01]  /*17f0*/  IMAD R33, R2, 0x2, R31 ;  /* 0x0000000202217824 */ /* 0x000fe200078e021f */
[----:B--2---:R-:W-:Y:S01]  /*1800*/  R2UR UR9, R26 ;  /* 0x000000001a0972ca */ /* 0x004fe200000e0000 */
[----:B------:R-:W-:Y:S01]  /*1810*/  @!P5 IMAD.IADD R9, R9, 0x1, -R20 ;  /* 0x000000010909d824 */ /* 0x000fe200078e0a14 */
[----:B------:R-:W-:Y:S01]  /*1820*/  ISETP.GE.AND P5, PT, R34, RZ, PT ;  /* 0x000000ff2200720c */ /* 0x000fe20003fa6270 */
[----:B------:R-:W-:-:S02]  /*1830*/  IMAD R37, R2, 0x2, R33 ;  /* 0x0000000202257824 */ /* 0x000fc400078e0221 */
[----:B------:R-:W-:Y:S01]  /*1840*/  @!P6 IMAD.IADD R19, R19, 0x1, -R20 ;  /* 0x000000011313e824 */ /* 0x000fe200078e0a14 */
[----:B------:R-:W-:Y:S01]  /*1850*/  ISETP.GE.AND P6, PT, R148, UR11, PT ;  /* 0x0000000b94007c0c */ /* 0x000fe2000bfc6270 */
[----:B------:R-:W-:Y:S02]  /*1860*/  IMAD R41, R2, 0x2, R37 ;  /* 0x0000000202297824 */ /* 0x000fe400078e0225 */
[----:B------:R-:W-:Y:S01]  /*1870*/  @!P2 IMAD.MOV R16, RZ, RZ, -R16 ;  /* 0x000000ffff10a224 */ /* 0x000fe200078e0a10 */
[----:B------:R-:W-:Y:S01]  /*1880*/  ISETP.GT.U32.AND P2, PT, R20, R19, PT ;  /* 0x000000131400720c */ /* 0x000fe20003f44070 */
[----:B------:R-:W-:Y:S01]  /*1890*/  @!P0 IMAD.MOV R9, RZ, RZ, -R9 ;  /* 0x000000ffff098224 */ /* 0x000fe200078e0a09 */
[----:B------:R-:W-:Y:S01]  /*18a0*/  ISETP.GE.AND P0, PT, R38, RZ, PT ;  /* 0x000000ff2600720c */ /* 0x000fe20003f06270 */
[----:B------:R-:W-:Y:S01]  /*18b0*/  IMAD R45, R2, 0x2, R41 ;  /* 0x00000002022d7824 */ /* 0x000fe200078e0229 */
[----:B------:R-:W-:Y:S01]  /*18c0*/  SEL R22, R142, RZ, !P6 ;  /* 0x000000ff8e167207 */ /* 0x000fe20007000000 */
[--C-:B------:R-:W-:Y:S01]  /*18d0*/  @!P1 IMAD.IADD R18, R18, 0x1, -R20.reuse ;  /* 0x0000000112129824 */ /* 0x100fe200078e0a14 */
[----:B------:R-:W-:Y:S01]  /*18e0*/  ISETP.GE.AND P1, PT, R24, RZ, PT ;  /* 0x000000ff1800720c */ /* 0x000fe20003f26270 */
[----:B------:R-:W-:Y:S01]  /*18f0*/  IMAD R49, R2, 0x2, R45 ;  /* 0x0000000202317824 */ /* 0x000fe200078e022d */
[----:B------:R-:W-:Y:S01]  /*1900*/  BAR.SYNC.DEFER_BLOCKING 0x0 ;  /* 0x0000000000007b1d */ /* 0x000fe20000010000 */
[----:B-1----:R-:W-:Y:S01]  /*1910*/  IMAD R112, R112, UR4, RZ ;  /* 0x0000000470707c24 */ /* 0x002fe2000f8e02ff */
[----:B------:R-:W-:Y:S01]  /*1920*/  ISETP.NE.U32.AND P6, PT, R4, RZ, PT ;  /* 0x000000ff0400720c */ /* 0x000fe20003fc5070 */
[----:B------:R-:W-:Y:S01]  /*1930*/  IMAD R51, R2, 0x2, R49 ;  /* 0x0000000202337824 */ /* 0x000fe200078e0231 */
[----:B------:R-:W-:Y:S01]  /*1940*/  LOP3.LUT R4, RZ, R35, RZ, 0x33, !PT ;  /* 0x00000023ff047212 */ /* 0x000fe200078e33ff */
[----:B------:R-:W-:Y:S01]  /*1950*/  @!P2 IMAD.IADD R19, R19, 0x1, -R20 ;  /* 0x000000011313a824 */ /* 0x000fe200078e0a14 */
[----:B------:R-:W-:Y:S01]  /*1960*/  ISETP.NE.AND P2, PT, R35, RZ, PT ;  /* 0x000000ff2300720c */ /* 0x000fe20003f45270 */
[----:B------:R-:W-:Y:S01]  /*1970*/  @!P0 IMAD.MOV R18, RZ, RZ, -R18 ;  /* 0x000000ffff128224 */ /* 0x000fe200078e0a12 */
[----:B-----5:R-:W-:Y:S01]  /*1980*/  LEA R50, P0, R112, UR20, 0x2 ;  /* 0x0000001470327c11 */ /* 0x020fe2000f8010ff */
[----:B------:R-:W-:Y:S01]  /*1990*/  IMAD R53, R2, 0x2, R51 ;  /* 0x0000000202357824 */ /* 0x000fe200078e0233 */
[----:B------:R-:W-:Y:S01]  /*19a0*/  SEL R109, R4, R6, !P2 ;  /* 0x00000006046d7207 */ /* 0x000fe20005000000 */
[----:B------:R-:W-:Y:S01]  /*19b0*/  @!P1 IMAD.MOV R19, RZ, RZ, -R19 ;  /* 0x000000ffff139224 */ /* 0x000fe200078e0a13 */
[----:B------:R-:W-:Y:S01]  /*19c0*/  LEA.HI.X.SX32 R136, R112, UR21, 0x2, P0 ;  /* 0x0000001570887c11 */ /* 0x000fe200080f16ff */
[----:B------:R-:W-:Y:S01]  /*19d0*/  IMAD R55, R2, 0x2, R53 ;  /* 0x0000000202377824 */ /* 0x000fe200078e0235 */
[C---:B------:R-:W-:Y:S01]  /*19e0*/  LEA R46, P1, R23.reuse, R50, 0x2 ;  /* 0x00000032172e7211 */ /* 0x040fe200078210ff */
[----:B------:R-:W-:Y:S01]  /*19f0*/  @!P5 IMAD.MOV R17, RZ, RZ, -R17 ;  /* 0x000000ffff11d224 */ /* 0x000fe200078e0a11 */
[----:B------:R-:W-:Y:S01]  /*1a00*/  SEL R108, R4, R7, !P2 ;  /* 0x00000007046c7207 */ /* 0x000fe20005000000 */
[----:B------:R-:W-:Y:S01]  /*1a10*/  IMAD R57, R2, 0x2, R55 ;  /* 0x0000000202397824 */ /* 0x000fe200078e0237 */
[----:B------:R-:W-:Y:S01]  /*1a20*/  LEA.HI.X.SX32 R47, R23, R136, 0x2, P1 ;  /* 0x00000088172f7211 */ /* 0x000fe200008f16ff */
[----:B------:R-:W-:Y:S01]  /*1a30*/  IMAD R111, R114, R3, RZ ;  /* 0x00000003726f7224 */ /* 0x000fe200078e02ff */
[C---:B------:R-:W-:Y:S01]  /*1a40*/  LEA R34, P1, R29.reuse, R50, 0x2 ;  /* 0x000000321d227211 */ /* 0x040fe200078210ff */
[----:B------:R-:W-:Y:S01]  /*1a50*/  IMAD R59, R2, 0x2, R57 ;  /* 0x00000002023b7824 */ /* 0x000fe200078e0239 */
[----:B------:R-:W-:Y:S01]  /*1a60*/  SEL R104, R4, R12, !P2 ;  /* 0x0000000c04687207 */ /* 0x000fe20005000000 */
[----:B------:R-:W-:Y:S01]  /*1a70*/  IMAD R108, R108, UR7, RZ ;  /* 0x000000076c6c7c24 */ /* 0x000fe2000f8e02ff */
[----:B------:R-:W-:Y:S01]  /*1a80*/  LEA.HI.X.SX32 R35, R29, R136, 0x2, P1 ;  /* 0x000000881d237211 */ /* 0x000fe200008f16ff */
[----:B------:R-:W-:Y:S01]  /*1a90*/  IMAD R61, R2, 0x2, R59 ;  /* 0x00000002023d7824 */ /* 0x000fe200078e023b */
[----:B------:R-:W-:Y:S01]  /*1aa0*/  LEA R6, P1, R37, R50, 0x2 ;  /* 0x0000003225067211 */ /* 0x000fe200078210ff */
[----:B------:R-:W-:Y:S01]  /*1ab0*/  IMAD R109, R109, UR7, RZ ;  /* 0x000000076d6d7c24 */ /* 0x000fe2000f8e02ff */
[----:B------:R-:W-:Y:S01]  /*1ac0*/  SEL R73, R4, R13, !P2 ;  /* 0x0000000d04497207 */ /* 0x000fe20005000000 */
[----:B------:R-:W-:Y:S01]  /*1ad0*/  IMAD R63, R2, 0x2, R61 ;  /* 0x00000002023f7824 */ /* 0x000fe200078e023d */
[----:B------:R-:W-:Y:S01]  /*1ae0*/  LEA.HI.X.SX32 R7, R37, R136, 0x2, P1 ;  /* 0x0000008825077211 */ /* 0x000fe200008f16ff */
[----:B------:R-:W-:Y:S01]  /*1af0*/  IMAD R104, R104, UR7, RZ ;  /* 0x0000000768687c24 */ /* 0x000fe2000f8e02ff */
[----:B------:R-:W-:Y:S01]  /*1b00*/  LEA R12, P1, R49, R50, 0x2 ;  /* 0x00000032310c7211 */ /* 0x000fe200078210ff */
[----:B------:R-:W-:Y:S01]  /*1b10*/  IMAD R65, R2, 0x2, R63 ;  /* 0x0000000202417824 */ /* 0x000fe200078e023f */
[----:B------:R-:W-:Y:S01]  /*1b20*/  SEL R126, R4, R18, !P2 ;  /* 0x00000012047e7207 */ /* 0x000fe20005000000 */
[----:B------:R-:W-:Y:S01]  /*1b30*/  IMAD R73, R73, UR7, RZ ;  /* 0x0000000749497c24 */ /* 0x000fe2000f8e02ff */
[----:B------:R-:W-:Y:S01]  /*1b40*/  LEA.HI.X.SX32 R13, R49, R136, 0x2, P1 ;  /* 0x00000088310d7211 */ /* 0x000fe200008f16ff */
[----:B------:R-:W-:Y:S01]  /*1b50*/  IMAD R67, R2, 0x2, R65 ;  /* 0x0000000202437824 */ /* 0x000fe200078e0241 */
[C---:B------:R-:W-:Y:S01]  /*1b60*/  LEA R18, P1, R55.reuse, R50, 0x2 ;  /* 0x0000003237127211 */ /* 0x040fe200078210ff */
[----:B------:R-:W-:Y:S01]  /*1b70*/  IMAD R126, R126, UR7, RZ ;  /* 0x000000077e7e7c24 */ /* 0x000fe2000f8e02ff */
[----:B------:R-:W-:Y:S01]  /*1b80*/  SEL R128, R4, R19, !P2 ;  /* 0x0000001304807207 */ /* 0x000fe20005000000 */
[----:B------:R-:W-:Y:S01]  /*1b90*/  IMAD R24, R2, 0x2, R67 ;  /* 0x0000000202187824 */ /* 0x000fe200078e0243 */
[----:B------:R-:W-:Y:S01]  /*1ba0*/  LEA.HI.X.SX32 R19, R55, R136, 0x2, P1 ;  /* 0x0000008837137211 */ /* 0x000fe200008f16ff */
[----:B------:R-:W-:Y:S01]  /*1bb0*/  USHF.L.U32 UR4, UR16, 0x15, URZ ;  /* 0x0000001510047899 */ /* 0x000fe200080006ff */
[----:B------:R-:W-:Y:S01]  /*1bc0*/  SEL R110, R4, R5, !P2 ;  /* 0x00000005046e7207 */ /* 0x000fe20005000000 */
[----:B------:R-:W-:Y:S01]  /*1bd0*/  IMAD R128, R128, UR7, RZ ;  /* 0x0000000780807c24 */ /* 0x000fe2000f8e02ff */
[C---:B------:R-:W-:Y:S01]  /*1be0*/  SEL R107, R4.reuse, R8, !P2 ;  /* 0x00000008046b7207 */ /* 0x040fe20005000000 */
[----:B------:R-:W-:Y:S01]  /*1bf0*/  ULOP3.LUT UR15, UR4, 0x600000, URZ, 0xc0, !UPT ;  /* 0x00600000040f7892 */ /* 0x000fe2000f8ec0ff */
[----:B------:R-:W-:Y:S01]  /*1c00*/  SEL R106, R4, R10, !P2 ;  /* 0x0000000a046a7207 */ /* 0x000fe20005000000 */
[----:B------:R-:W-:Y:S01]  /*1c10*/  IMAD R110, R110, UR7, RZ ;  /* 0x000000076e6e7c24 */ /* 0x000fe2000f8e02ff */
[C---:B------:R-:W-:Y:S01]  /*1c20*/  SEL R105, R4.reuse, R11, !P2 ;  /* 0x0000000b04697207 */ /* 0x040fe20005000000 */
[----:B------:R-:W-:Y:S01]  /*1c30*/  IMAD R107, R107, UR7, RZ ;  /* 0x000000076b6b7c24 */ /* 0x000fe2000f8e02ff */
[----:B------:R-:W-:Y:S01]  /*1c40*/  SEL R116, R4, R14, !P2 ;  /* 0x0000000e04747207 */ /* 0x000fe20005000000 */
[----:B------:R-:W-:Y:S01]  /*1c50*/  IMAD R106, R106, UR7, RZ ;  /* 0x000000076a6a7c24 */ /* 0x000fe2000f8e02ff */
[C---:B------:R-:W-:Y:S01]  /*1c60*/  SEL R118, R4.reuse, R15, !P2 ;  /* 0x0000000f04767207 */ /* 0x040fe20005000000 */
[----:B------:R-:W-:Y:S01]  /*1c70*/  IMAD R105, R105, UR7, RZ ;  /* 0x0000000769697c24 */ /* 0x000fe2000f8e02ff */
[----:B------:R-:W-:Y:S01]  /*1c80*/  SEL R120, R4, R16, !P2 ;  /* 0x0000001004787207 */ /* 0x000fe20005000000 */
[----:B------:R-:W-:Y:S01]  /*1c90*/  IMAD R116, R116, UR7, RZ ;  /* 0x0000000774747c24 */ /* 0x000fe2000f8e02ff */
[----:B------:R-:W-:Y:S01]  /*1ca0*/  SEL R122, R4, R17, !P2 ;  /* 0x00000011047a7207 */ /* 0x000fe20005000000 */
[----:B------:R-:W-:Y:S01]  /*1cb0*/  IMAD R118, R118, UR7, RZ ;  /* 0x0000000776767c24 */ /* 0x000fe2000f8e02ff */
[----:B------:R-:W-:Y:S01]  /*1cc0*/  SEL R124, R4, R9, !P2 ;  /* 0x00000009047c7207 */ /* 0x000fe20005000000 */
[----:B------:R-:W-:Y:S01]  /*1cd0*/  IMAD R120, R120, UR7, RZ ;  /* 0x0000000778787c24 */ /* 0x000fe2000f8e02ff */
[----:B------:R-:W-:Y:S01]  /*1ce0*/  SEL R130, R4, R21, !P2 ;  /* 0x0000001504827207 */ /* 0x000fe20005000000 */
[----:B------:R-:W-:Y:S01]  /*1cf0*/  IMAD R122, R122, UR7, RZ ;  /* 0x000000077a7a7c24 */ /* 0x000fe2000f8e02ff */
[-C--:B------:R-:W-:Y:S01]  /*1d00*/  LEA R88, P1, R61, R50.reuse, 0x2 ;  /* 0x000000323d587211 */ /* 0x080fe200078210ff */
[----:B------:R-:W-:Y:S01]  /*1d10*/  IMAD R124, R124, UR7, RZ ;  /* 0x000000077c7c7c24 */ /* 0x000fe2000f8e02ff */
[----:B------:R-:W-:Y:S01]  /*1d20*/  LEA R42, P2, R25, R50, 0x2 ;  /* 0x00000032192a7211 */ /* 0x000fe200078410ff */
[----:B------:R-:W-:Y:S01]  /*1d30*/  IMAD R130, R130, UR7, RZ ;  /* 0x0000000782827c24 */ /* 0x000fe2000f8e02ff */
[-C--:B------:R-:W-:Y:S01]  /*1d40*/  LEA.HI.X.SX32 R89, R61, R136.reuse, 0x2, P1 ;  /* 0x000000883d597211 */ /* 0x080fe200008f16ff */
[----:B------:R-:W-:Y:S01]  /*1d50*/  UIADD3 UR13, UPT, UPT, UR9, UR15, URZ ;  /* 0x0000000f090d7290 */ /* 0x000fe2000fffe0ff */
[----:B------:R-:W-:Y:S01]  /*1d60*/  LEA.HI.X.SX32 R43, R25, R136, 0x2, P2 ;  /* 0x00000088192b7211 */ /* 0x000fe200010f16ff */
[----:B------:R-:W-:Y:S01]  /*1d70*/  UMOV UR7, 0x1 ;  /* 0x0000000100077882 */ /* 0x000fe20000000000 */
[----:B------:R-:W-:-:S02]  /*1d80*/  LEA R100, P1, R67, R50, 0x2 ;  /* 0x0000003243647211 */ /* 0x000fc400078210ff */
[-C--:B------:R-:W-:Y:S02]  /*1d90*/  LEA R30, P2, R31, R50.reuse, 0x2 ;  /* 0x000000321f1e7211 */ /* 0x080fe400078410ff */
[----:B------:R-:W-:Y:S02]  /*1da0*/  LEA R38, P0, R27, R50, 0x2 ;  /* 0x000000321b267211 */ /* 0x000fe400078010ff */
[-C--:B------:R-:W-:Y:S02]  /*1db0*/  LEA.HI.X.SX32 R101, R67, R136.reuse, 0x2, P1 ;  /* 0x0000008843657211 */ /* 0x080fe400008f16ff */
[----:B------:R-:W-:Y:S02]  /*1dc0*/  LEA.HI.X.SX32 R31, R31, R136, 0x2, P2 ;  /* 0x000000881f1f7211 */ /* 0x000fe400010f16ff */
[----:B------:R-:W-:Y:S02]  /*1dd0*/  LEA R98, P1, R135, R50, 0x2 ;  /* 0x0000003287627211 */ /* 0x000fe400078210ff */
[----:B------:R-:W-:-:S02]  /*1de0*/  LEA.HI.X.SX32 R39, R27, R136, 0x2, P0 ;  /* 0x000000881b277211 */ /* 0x000fc400000f16ff */
        /* <DEDUP_REMOVED lines=17> */
[----:B------:R-:W-:-:S02]  /*1f00*/  ISETP.NE.U32.AND P5, PT, R22, RZ, PT ;  /* 0x000000ff1600720c */ /* 0x000fc40003fa5070 */
[----:B------:R-:W-:Y:S02]  /*1f10*/  LEA.HI.X.SX32 R17, R53, R136, 0x2, P0 ;  /* 0x0000008835117211 */ /* 0x000fe400000f16ff */
[-C--:B------:R-:W-:Y:S02]  /*1f20*/  LEA R92, P2, R63, R50.reuse, 0x2 ;  /* 0x000000323f5c7211 */ /* 0x080fe400078410ff */
[----:B------:R-:W-:Y:S02]  /*1f30*/  LEA R22, P0, R59, R50, 0x2 ;  /* 0x000000323b167211 */ /* 0x000fe400078010ff */
[-C--:B------:R-:W-:Y:S02]  /*1f40*/  LEA.HI.X.SX32 R75, R123, R136.reuse, 0x2, P1 ;  /* 0x000000887b4b7211 */ /* 0x080fe400008f16ff */
[----:B------:R-:W-:Y:S02]  /*1f50*/  LEA.HI.X.SX32 R93, R63, R136, 0x2, P2 ;  /* 0x000000883f5d7211 */ /* 0x000fe400010f16ff */
[----:B------:R-:W-:-:S02]  /*1f60*/  LEA R66, P1, R121, R50, 0x2 ;  /* 0x0000003279427211 */ /* 0x000fc400078210ff */
[----:B------:R-:W-:Y:S02]  /*1f70*/  LEA.HI.X.SX32 R23, R59, R136, 0x2, P0 ;  /* 0x000000883b177211 */ /* 0x000fe400000f16ff */
[CC--:B------:R-:W-:Y:S02]  /*1f80*/  LEA R102, P2, R24.reuse, R50.reuse, 0x2 ;  /* 0x0000003218667211 */ /* 0x0c0fe400078410ff */
[----:B------:R-:W-:Y:S02]  /*1f90*/  LEA R96, P0, R65, R50, 0x2 ;  /* 0x0000003241607211 */ /* 0x000fe400078010ff */
[-C--:B------:R-:W-:Y:S02]  /*1fa0*/  LEA.HI.X.SX32 R67, R121, R136.reuse, 0x2, P1 ;  /* 0x0000008879437211 */ /* 0x080fe400008f16ff */
[----:B------:R-:W-:Y:S02]  /*1fb0*/  LEA.HI.X.SX32 R103, R24, R136, 0x2, P2 ;  /* 0x0000008818677211 */ /* 0x000fe400010f16ff */
[----:B------:R-:W-:-:S02]  /*1fc0*/  LEA R62, P1, R119, R50, 0x2 ;  /* 0x00000032773e7211 */ /* 0x000fc400078210ff */
[----:B------:R-:W-:Y:S02]  /*1fd0*/  LEA.HI.X.SX32 R97, R65, R136, 0x2, P0 ;  /* 0x0000008841617211 */ /* 0x000fe400000f16ff */
[----:B------:R-:W-:Y:S02]  /*1fe0*/  LEA R94, P2, R133, R50, 0x2 ;  /* 0x00000032855e7211 */ /* 0x000fe400078410ff */
[----:B------:R-:W-:Y:S02]  /*1ff0*/  LOP3.LUT R24, R72, 0x80, RZ, 0xc0, !PT ;  /* 0x0000008048187812 */ /* 0x000fe400078ec0ff */
[----:B------:R-:W-:Y:S02]  /*2000*/  LEA R85, P0, R111, UR22, 0x2 ;  /* 0x000000166f557c11 */ /* 0x000fe4000f8010ff */
[-C--:B------:R-:W-:Y:S02]  /*2010*/  LEA.HI.X.SX32 R63, R119, R136.reuse, 0x2, P1 ;  /* 0x00000088773f7211 */ /* 0x080fe400008f16ff */
[----:B------:R-:W-:-:S02]  /*2020*/  LEA.HI.X.SX32 R95, R133, R136, 0x2, P2 ;  /* 0x00000088855f7211 */ /* 0x000fc400010f16ff */
[----:B------:R-:W-:Y:S02]  /*2030*/  SHF.R.U32.HI R51, RZ, 0x5, R24 ;  /* 0x00000005ff337819 */ /* 0x000fe40000011618 */
[----:B------:R-:W-:Y:S02]  /*2040*/  LEA R58, P1, R117, R50, 0x2 ;  /* 0x00000032753a7211 */ /* 0x000fe400078210ff */
[----:B------:R-:W-:Y:S01]  /*2050*/  LEA.HI.X.SX32 R139, R111, UR23, 0x2, P0 ;  /* 0x000000176f8b7c11 */ /* 0x000fe200080f16ff */
[----:B------:R-:W-:Y:S01]  /*2060*/  IMAD R132, R132, 0x100, R51 ;  /* 0x0000010084847824 */ /* 0x000fe200078e0233 */
[----:B------:R-:W-:Y:S02]  /*2070*/  LEA R24, P2, R110, R85, 0x2 ;  /* 0x000000556e187211 */ /* 0x000fe400078410ff */
[----:B------:R-:W-:Y:S02]  /*2080*/  LEA.HI.X.SX32 R59, R117, R136, 0x2, P1 ;  /* 0x00000088753b7211 */ /* 0x000fe400008f16ff */
[----:B------:R-:W-:-:S02]  /*2090*/  LEA R54, P1, R115, R50, 0x2 ;  /* 0x0000003273367211 */ /* 0x000fc400078210ff */
[----:B------:R-:W-:Y:S02]  /*20a0*/  LEA.HI.X.SX32 R25, R110, R139, 0x2, P2 ;  /* 0x0000008b6e197211 */ /* 0x000fe400010f16ff */
[CC--:B------:R-:W-:Y:S02]  /*20b0*/  LEA R26, P2, R108.reuse, R85.reuse, 0x2 ;  /* 0x000000556c1a7211 */ /* 0x0c0fe400078410ff */
[----:B------:R-:W-:Y:S02]  /*20c0*/  LEA.HI.X.SX32 R55, R115, R136, 0x2, P1 ;  /* 0x0000008873377211 */ /* 0x000fe400008f16ff */
[----:B------:R-:W-:Y:S02]  /*20d0*/  LEA R52, P1, R109, R85, 0x2 ;  /* 0x000000556d347211 */ /* 0x000fe400078210ff */
[----:B------:R-:W-:Y:S02]  /*20e0*/  LEA.HI.X.SX32 R27, R108, R139, 0x2, P2 ;  /* 0x0000008b6c1b7211 */ /* 0x000fe400010f16ff */
[----:B------:R-:W-:-:S02]  /*20f0*/  LEA R28, P2, R106, R85, 0x2 ;  /* 0x000000556a1c7211 */ /* 0x000fc400078410ff */
[----:B------:R-:W-:Y:S02]  /*2100*/  LEA.HI.X.SX32 R53, R109, R139, 0x2, P1 ;  /* 0x0000008b6d357211 */ /* 0x000fe400008f16ff */
[C---:B------:R-:W-:Y:S02]  /*2110*/  LEA R56, P1, R107.reuse, R85, 0x2 ;  /* 0x000000556b387211 */ /* 0x040fe400078210ff */
        /* <DEDUP_REMOVED lines=11> */
[----:B------:R-:W-:Y:S02]  /*21d0*/  LEA R68, P1, R118, R85, 0x2 ;  /* 0x0000005576447211 */ /* 0x000fe400078210ff */
        /* <DEDUP_REMOVED lines=8> */
[----:B------:R-:W-:Y:S02]  /*2260*/  LEA R80, P1, R126, R85, 0x2 ;  /* 0x000000557e507211 */ /* 0x000fe400078210ff */
[----:B------:R-:W-:-:S02]  /*2270*/  LEA.HI.X.SX32 R49, R128, R139, 0x2, P2 ;  /* 0x0000008b80317211 */ /* 0x000fc400010f16ff */
[----:B------:R-:W-:Y:S02]  /*2280*/  ISETP.GE.AND P2, PT, R146, UR11, PT ;  /* 0x0000000b92007c0c */ /* 0x000fe4000bf46270 */
[----:B------:R-:W-:Y:S02]  /*2290*/  LEA.HI.X.SX32 R91, R131, R136, 0x2, P0 ;  /* 0x00000088835b7211 */ /* 0x000fe400000f16ff */
[----:B------:R-:W-:Y:S02]  /*22a0*/  LEA.HI.X.SX32 R81, R126, R139, 0x2, P1 ;  /* 0x0000008b7e517211 */ /* 0x000fe400008f16ff */
[----:B------:R-:W-:Y:S02]  /*22b0*/  LEA R82, P0, R127, R50, 0x2 ;  /* 0x000000327f527211 */ /* 0x000fe400078010ff */
[----:B------:R-:W-:Y:S02]  /*22c0*/  LEA R84, P1, R130, R85, 0x2 ;  /* 0x0000005582547211 */ /* 0x000fe400078210ff */
[----:B------:R-:W-:-:S02]  /*22d0*/  SEL R138, R142, RZ, !P2 ;  /* 0x000000ff8e8a7207 */ /* 0x000fc40005000000 */
[----:B------:R-:W-:Y:S02]  /*22e0*/  ISETP.GE.AND P2, PT, R144, UR11, PT ;  /* 0x0000000b90007c0c */ /* 0x000fe4000bf46270 */
[----:B------:R-:W-:Y:S02]  /*22f0*/  LEA.HI.X.SX32 R83, R127, R136, 0x2, P0 ;  /* 0x000000887f537211 */ /* 0x000fe400000f16ff */
[----:B------:R-:W-:Y:S02]  /*2300*/  LEA.HI.X.SX32 R85, R130, R139, 0x2, P1 ;  /* 0x0000008b82557211 */ /* 0x000fe400008f16ff */
[----:B------:R-:W-:Y:S02]  /*2310*/  LOP3.LUT P0, RZ, R72, 0xff, RZ, 0xc0, !PT ;  /* 0x000000ff48ff7812 */ /* 0x000fe4000780c0ff */
[----:B------:R-:W-:Y:S02]  /*2320*/  LEA R50, P1, R113, R50, 0x2 ;  /* 0x0000003271327211 */ /* 0x000fe400078210ff */
[----:B------:R-:W-:Y:S01]  /*2330*/  SEL R139, R142, RZ, !P2 ;  /* 0x000000ff8e8b7207 */ /* 0x000fe20005000000 */
[----:B------:R-:W-:Y:S10]  /*2340*/  BRA.U UP0, `(.L_x_5) ;  /* 0x0000000100187547 */ /* 0x000ff4000b800000 */
[----:B------:R-:W-:Y:S01]  /*2350*/  ELECT P2, URZ, PT ;  /* 0x0000000000ff782f */ /* 0x000fe20003840000 */
[----:B------:R-:W-:Y:S01]  /*2360*/  IMAD.MOV.U32 R137, RZ, RZ, 0x1 ;  /* 0x00000001ff897424 */ /* 0x000fe200078e00ff */
[----:B------:R-:W-:Y:S01]  /*2370*/  UMOV UR4, 0x40 ;  /* 0x0000004000047882 */ /* 0x000fe20000000000 */
[----:B------:R-:W-:Y:S01]  /*2380*/  UVIRTCOUNT.DEALLOC.SMPOOL 0x80 ;  /* 0x000000800000784c */ /* 0x000fe20000000000 */
[----:B------:R-:W-:-:S09]  /*2390*/  ULEA UR4, UR6, UR4, 0x18 ;  /* 0x0000000406047291 */ /* 0x000fd2000f8ec0ff */
[----:B------:R1:W-:Y:S03]  /*23a0*/  @P2 STS.U8 [UR4], R137 ;  /* 0x00000089ff002988 */ /* 0x0003e60008000004 */
.L_x_5:
[----:B------:R-:W-:Y:S01]  /*23b0*/  ULEA UR13, UR5, UR13, 0x3 ;  /* 0x0000000d050d7291 */ /* 0x000fe2000f8e18ff */
[----:B-1----:R-:W-:Y:S01]  /*23c0*/  VIADD R137, R132, UR12 ;  /* 0x0000000c84897c36 */ /* 0x002fe20008000000 */
[----:B------:R-:W-:Y:S01]  /*23d0*/  VOTEU.ALL UP3, P0 ;  /* 0x0000000000ff7886 */ /* 0x000fe20000060000 */
[----:B------:R-:W-:Y:S01]  /*23e0*/  UIADD3 UR10, UPT, UPT, UR12, 0x1c000, URZ ;  /* 0x0001c0000c0a7890 */ /* 0x000fe2000fffe0ff */
[----:B------:R-:W-:Y:S01]  /*23f0*/  LOP3.LUT R152, R71, 0xa, RZ, 0xfc, !PT ;  /* 0x0000000a47987812 */ /* 0x000fe200078efcff */
[----:B------:R-:W-:Y:S01]  /*2400*/  VOTEU.ALL UP4, P0 ;  /* 0x0000000000ff7886 */ /* 0x000fe20000080000 */
[----:B------:R-:W-:Y:S01]  /*2410*/  LEA.HI.X.SX32 R51, R113, R136, 0x2, P1 ;  /* 0x0000008871337211 */ /* 0x000fe200008f16ff */
[----:B------:R-:W-:Y:S01]  /*2420*/  VIADD R183, R134, UR12 ;  /* 0x0000000c86b77c36 */ /* 0x000fe20008000000 */
[----:B------:R-:W-:-:S04]  /*2430*/  @!UP3 UIADD3 UR18, UPT, UPT, -UR7, 0x100000, URZ ;  /* 0x001000000712b890 */ /* 0x000fc8000fffe1ff */
[----:B------:R-:W-:Y:S02]  /*2440*/  @!UP3 USHF.L.U32 UR19, UR18, 0xb, URZ ;  /* 0x0000000b1213b899 */ /* 0x000fe400080006ff */
[----:B------:R-:W-:Y:S01]  /*2450*/  @!UP3 USHF.L.U32 UR18, UR18, 0x1, URZ ;  /* 0x000000011212b899 */ /* 0x000fe200080006ff */
[----:B------:R-:W-:Y:S01]  /*2460*/  STTM.x32 tmem[UR13], RZ ;  /* 0x000000ff000079ed */ /* 0x000fe200082c000d */
[----:B------:R-:W1:Y:S02]  /*2470*/  FENCE.VIEW.ASYNC.T ;  /* 0x00000000000073c6 */ /* 0x000e640000000200 */
[----:B-1----:R-:W-:Y:S01]  /*2480*/  BAR.SYNC.DEFER_BLOCKING 0x0 ;  /* 0x0000000000007b1d */ /* 0x002fe20000010000 */
[----:B------:R-:W-:-:S04]  /*2490*/  @!UP3 UIADD3 UR4, UPT, UPT, -UR7, 0x100000, URZ ;  /* 0x001000000704b890 */ /* 0x000fc8000fffe1ff */
[----:B------:R-:W-:Y:S02]  /*24a0*/  @!UP3 USHF.L.U32 UR5, UR4, 0xb, URZ ;  /* 0x0000000b0405b899 */ /* 0x000fe400080006ff */
[----:B------:R-:W-:Y:S01]  /*24b0*/  @!UP3 USHF.L.U32 UR4, UR4, 0x1, URZ ;  /* 0x000000010404b899 */ /* 0x000fe200080006ff */
[----:B------:R-:W-:Y:S01]  /*24c0*/  IMAD.SHL.U32 R181, R2, 0x40, RZ ;  /* 0x0000004002b57824 */ /* 0x000fe200078e00ff */
[----:B------:R-:W-:Y:S01]  /*24d0*/  LOP3.LUT R154, R71, 0xc, RZ, 0xfc, !PT ;  /* 0x0000000c479a7812 */ /* 0x000fe200078efcff */
[----:B------:R-:W-:Y:S01]  /*24e0*/  IMAD.SHL.U32 R3, R3, 0x40, RZ ;  /* 0x0000004003037824 */ /* 0x000fe200078e00ff */
[----:B------:R-:W-:Y:S01]  /*24f0*/  ISETP.NE.U32.AND P1, PT, R138, RZ, PT ;  /* 0x000000ff8a00720c */ /* 0x000fe20003f25070 */
[----:B------:R-:W-:Y:S01]  /*2500*/  VOTEU.ALL UP3, P0 ;  /* 0x0000000000ff7886 */ /* 0x000fe20000060000 */
[----:B------:R-:W-:Y:S02]  /*2510*/  LOP3.LUT R156, R71, 0xe, RZ, 0xfc, !PT ;  /* 0x0000000e479c7812 */ /* 0x000fe400078efcff */
[----:B------:R-:W-:-:S02]  /*2520*/  ISETP.NE.U32.AND P2, PT, R139, RZ, PT ;  /* 0x000000ff8b00720c */ /* 0x000fc40003f45070 */
[C---:B------:R-:W-:Y:S02]  /*2530*/  LOP3.LUT R136, R71.reuse, 0x10, RZ, 0xfc, !PT ;  /* 0x0000001047887812 */ /* 0x040fe400078efcff */
[C---:B------:R-:W-:Y:S02]  /*2540*/  LOP3.LUT R140, R71.reuse, 0x16, RZ, 0xfc, !PT ;  /* 0x00000016478c7812 */ /* 0x040fe400078efcff */
[C---:B------:R-:W-:Y:S02]  /*2550*/  LOP3.LUT R141, R71.reuse, 0x18, RZ, 0xfc, !PT ;  /* 0x00000018478d7812 */ /* 0x040fe400078efcff */
[C---:B------:R-:W-:Y:S02]  /*2560*/  LOP3.LUT R147, R71.reuse, 0x1e, RZ, 0xfc, !PT ;  /* 0x0000001e47937812 */ /* 0x040fe400078efcff */
[C---:B------:R-:W-:Y:S02]  /*2570*/  LOP3.LUT R149, R71.reuse, 0x20, RZ, 0xfc, !PT ;  /* 0x0000002047957812 */ /* 0x040fe400078efcff */
[----:B------:R-:W-:-:S02]  /*2580*/  LOP3.LUT R155, R71, 0x26, RZ, 0xfc, !PT ;  /* 0x00000026479b7812 */ /* 0x000fc400078efcff */
[C---:B------:R-:W-:Y:S01]  /*2590*/  LOP3.LUT R157, R71.reuse, 0x28, RZ, 0xfc, !PT ;  /* 0x00000028479d7812 */ /* 0x040fe200078efcff */
[----:B------:R-:W1:Y:S02]  /*25a0*/  FENCE.VIEW.ASYNC.S ;  /* 0x00000000000073c6 */ /* 0x000e640000000000 */
[----:B-1----:R-:W1:Y:S02]  /*25b0*/  @!UP3 SYNCS.EXCH.64 URZ, [UR10], UR18 ;  /* 0x000000120affb5b2 */ /* 0x002e640008000100 */
[----:B-1----:R-:W-:Y:S01]  /*25c0*/  BAR.SYNC.DEFER_BLOCKING 0x0 ;  /* 0x0000000000007b1d */ /* 0x002fe20000010000 */
[C---:B------:R-:W-:Y:S02]  /*25d0*/  LOP3.LUT R161, R71.reuse, 0x2c, RZ, 0xfc, !PT ;  /* 0x0000002c47a17812 */ /* 0x040fe400078efcff */
[C---:B------:R-:W-:Y:S02]  /*25e0*/  LOP3.LUT R163, R71.reuse, 0x2e, RZ, 0xfc, !PT ;  /* 0x0000002e47a37812 */ /* 0x040fe400078efcff */
[----:B------:R-:W-:-:S02]  /*25f0*/  LOP3.LUT R165, R71, 0x30, RZ, 0xfc, !PT ;  /* 0x0000003047a57812 */ /* 0x000fc400078efcff */
[C---:B------:R-:W-:Y:S02]  /*2600*/  LOP3.LUT R167, R71.reuse, 0x32, RZ, 0xfc, !PT ;  /* 0x0000003247a77812 */ /* 0x040fe400078efcff */
[C---:B------:R-:W-:Y:S02]  /*2610*/  LOP3.LUT R169, R71.reuse, 0x34, RZ, 0xfc, !PT ;  /* 0x0000003447a97812 */ /* 0x040fe400078efcff */
[C---:B------:R-:W-:Y:S02]  /*2620*/  LOP3.LUT R171, R71.reuse, 0x36, RZ, 0xfc, !PT ;  /* 0x0000003647ab7812 */ /* 0x040fe400078efcff */
[C---:B------:R-:W-:Y:S02]  /*2630*/  LOP3.LUT R173, R71.reuse, 0x38, RZ, 0xfc, !PT ;  /* 0x0000003847ad7812 */ /* 0x040fe400078efcff */
[C---:B------:R-:W-:Y:S02]  /*2640*/  LOP3.LUT R175, R71.reuse, 0x3a, RZ, 0xfc, !PT ;  /* 0x0000003a47af7812 */ /* 0x040fe400078efcff */
[----:B------:R-:W-:-:S02]  /*2650*/  LOP3.LUT R177, R71, 0x3c, RZ, 0xfc, !PT ;  /* 0x0000003c47b17812 */ /* 0x000fc400078efcff */
[----:B------:R-:W-:Y:S01]  /*2660*/  LOP3.LUT R179, R71, 0x3e, RZ, 0xfc, !PT ;  /* 0x0000003e47b37812 */ /* 0x000fe200078efcff */
[----:B------:R1:W2:Y:S02]  /*2670*/  @!UP4 SYNCS.EXCH.64 URZ, [UR12+0x1c008], UR4 ;  /* 0x01c008040cffc5b2 */ /* 0x0002a40008000100 */
[----:B------:R-:W-:Y:S01]  /*2680*/  @!PT LDS RZ, [RZ] ;  /* 0x00000000fffff984 */ /* 0x000fe20000000800 */
[----:B------:R-:W-:Y:S01]  /*2690*/  @!PT LDS RZ, [RZ] ;  /* 0x00000000fffff984 */ /* 0x000fe20000000800 */
[----:B------:R-:W-:Y:S01]  /*26a0*/  @!PT LDS RZ, [RZ] ;  /* 0x00000000fffff984 */ /* 0x000fe20000000800 */
[----:B--2---:R2:W-:Y:S01]  /*26b0*/  LDGSTS.E [R137], desc[UR32][R98.64], P4 ;  /* 0x0000000062897fae */ /* 0x0045e2000a1a1020 */
[----:B------:R-:W-:-:S03]  /*26c0*/  ISETP.GE.AND P4, PT, R152, UR11, PT ;  /* 0x0000000b98007c0c */ /* 0x000fc6000bf86270 */
[----:B------:R3:W-:Y:S01]  /*26d0*/  LDGSTS.E [R137+0x8], desc[UR32][R94.64], P6 ;  /* 0x000080005e897fae */ /* 0x0007e2000b1a1020 */
[----:B------:R-:W-:Y:S02]  /*26e0*/  ISETP.GE.AND P6, PT, R154, UR11, PT ;  /* 0x0000000b9a007c0c */ /* 0x000fe4000bfc6270 */
[----:B------:R-:W-:Y:S01]  /*26f0*/  SEL R138, R142, RZ, !P4 ;  /* 0x000000ff8e8a7207 */ /* 0x000fe20006000000 */
[----:B------:R4:W-:Y:S01]  /*2700*/  LDGSTS.E [R137+0x10], desc[UR32][R90.64], P5 ;  /* 0x000100005a897fae */ /* 0x0009e2000a9a1020 */
[----:B------:R-:W-:Y:S02]  /*2710*/  ISETP.GE.AND P4, PT, R156, UR11, PT ;  /* 0x0000000b9c007c0c */ /* 0x000fe4000bf86270 */
[----:B------:R-:W-:Y:S01]  /*2720*/  SEL R139, R142, RZ, !P6 ;  /* 0x000000ff8e8b7207 */ /* 0x000fe20007000000 */
[----:B------:R5:W-:Y:S01]  /*2730*/  LDGSTS.E [R137+0x18], desc[UR32][R86.64], P1 ;  /* 0x0001800056897fae */ /* 0x000be200089a1020 */
[----:B------:R-:W-:Y:S01]  /*2740*/  ISETP.NE.U32.AND P6, PT, R138, RZ, PT ;  /* 0x000000ff8a00720c */ /* 0x000fe20003fc5070 */
[C---:B--2---:R-:W-:Y:S01]  /*2750*/  IMAD.WIDE R98, R181.reuse, 0x4, R98 ;  /* 0x00000004b5627825 */ /* 0x044fe200078e0262 */
[----:B------:R-:W-:Y:S01]  /*2760*/  ISETP.GE.AND P5, PT, R136, UR11, PT ;  /* 0x0000000b88007c0c */ /* 0x000fe2000bfa6270 */
[----:B------:R2:W-:Y:S01]  /*2770*/  LDGSTS.E [R137+0x20], desc[UR32][R82.64], P2 ;  /* 0x0002000052897fae */ /* 0x0005e200091a1020 */
[C---:B------:R-:W-:Y:S01]  /*2780*/  SEL R138, R142.reuse, RZ, !P4 ;  /* 0x000000ff8e8a7207 */ /* 0x040fe20006000000 */
[----:B---3--:R-:W-:Y:S01]  /*2790*/  IMAD.WIDE R94, R181, 0x4, R94 ;  /* 0x00000004b55e7825 */ /* 0x008fe200078e025e */
[----:B------:R-:W-:Y:S01]  /*27a0*/  ISETP.NE.U32.AND P4, PT, R139, RZ, PT ;  /* 0x000000ff8b00720c */ /* 0x000fe20003f85070 */
[----:B-1----:R-:W-:Y:S01]  /*27b0*/  USHF.R.U32.HI UR4, URZ, 0x2, UR16 ;  /* 0x00000002ff047899 */ /* 0x002fe20008011610 */
[----:B------:R-:W-:Y:S01]  /*27c0*/  SEL R139, R142, RZ, !P5 ;  /* 0x000000ff8e8b7207 */ /* 0x000fe20006800000 */
[----:B----4-:R-:W-:Y:S01]  /*27d0*/  IMAD.WIDE R90, R181, 0x4, R90 ;  /* 0x00000004b55a7825 */ /* 0x010fe200078e025a */
[----:B------:R-:W-:Y:S01]  /*27e0*/  ISETP.NE.U32.AND P1, PT, R138, RZ, PT ;  /* 0x000000ff8a00720c */ /* 0x000fe20003f25070 */
[----:B------:R-:W-:Y:S01]  /*27f0*/  USGXT.U32 UR4, UR4, 0x1 ;  /* 0x000000010404789a */ /* 0x000fe20008000000 */
[----:B------:R-:W-:Y:S01]  /*2800*/  LOP3.LUT R138, R71, 0x12, RZ, 0xfc, !PT ;  /* 0x00000012478a7812 */ /* 0x000fe200078efcff */
[----:B------:R1:W-:Y:S01]  /*2810*/  LDGSTS.E [R137+0x28], desc[UR32][R78.64], P6 ;  /* 0x000280004e897fae */ /* 0x0003e2000b1a1020 */
[----:B------:R-:W-:Y:S01]  /*2820*/  ISETP.NE.U32.AND P5, PT, R139, RZ, PT ;  /* 0x000000ff8b00720c */ /* 0x000fe20003fa5070 */
[----:B-----5:R-:W-:Y:S01]  /*2830*/  IMAD.WIDE R86, R181, 0x4, R86 ;  /* 0x00000004b5567825 */ /* 0x020fe200078e0256 */
[----:B------:R-:W-:-:S02]  /*2840*/  LOP3.LUT R139, R71, 0x14, RZ, 0xfc, !PT ;  /* 0x00000014478b7812 */ /* 0x000fc400078efcff */
[----:B------:R-:W-:Y:S01]  /*2850*/  ISETP.GE.AND P2, PT, R138, UR11, PT ;  /* 0x0000000b8a007c0c */ /* 0x000fe2000bf46270 */
[----:B------:R3:W-:Y:S01]  /*2860*/  LDGSTS.E [R137+0x30], desc[UR32][R74.64], P4 ;  /* 0x000300004a897fae */ /* 0x0007e2000a1a1020 */
[----:B------:R-:W-:Y:S01]  /*2870*/  ISETP.GE.AND P6, PT, R139, UR11, PT ;  /* 0x0000000b8b007c0c */ /* 0x000fe2000bfc6270 */
[C---:B--2---:R-:W-:Y:S01]  /*2880*/  IMAD.WIDE R82, R181.reuse, 0x4, R82 ;  /* 0x00000004b5527825 */ /* 0x044fe200078e0252 */
[----:B------:R-:W-:Y:S01]  /*2890*/  SEL R143, R142, RZ, !P2 ;  /* 0x000000ff8e8f7207 */ /* 0x000fe20005000000 */
[----:B------:R2:W-:Y:S01]  /*28a0*/  LDGSTS.E [R137+0x38], desc[UR32][R66.64], P1 ;  /* 0x0003800042897fae */ /* 0x0005e200089a1020 */
[----:B------:R-:W-:Y:S01]  /*28b0*/  ISETP.GE.AND P2, PT, R140, UR11, PT ;  /* 0x0000000b8c007c0c */ /* 0x000fe2000bf46270 */
[----:B-1----:R-:W-:Y:S01]  /*28c0*/  IMAD.WIDE R78, R181, 0x4, R78 ;  /* 0x00000004b54e7825 */ /* 0x002fe200078e024e */
[----:B------:R-:W-:Y:S01]  /*28d0*/  SEL R145, R142, RZ, !P6 ;  /* 0x000000ff8e917207 */ /* 0x000fe20007000000 */
[----:B------:R1:W-:Y:S01]  /*28e0*/  LDGSTS.E [R137+0x40], desc[UR32][R62.64], P5 ;  /* 0x000400003e897fae */ /* 0x0003e2000a9a1020 */
[----:B------:R-:W-:-:S02]  /*28f0*/  ISETP.NE.U32.AND P6, PT, R143, RZ, PT ;  /* 0x000000ff8f00720c */ /* 0x000fc40003fc5070 */
[----:B------:R-:W-:Y:S01]  /*2900*/  ISETP.GE.AND P4, PT, R141, UR11, PT ;  /* 0x0000000b8d007c0c */ /* 0x000fe2000bf86270 */
[----:B---3--:R-:W-:Y:S01]  /*2910*/  IMAD.WIDE R74, R181, 0x4, R74 ;  /* 0x00000004b54a7825 */ /* 0x008fe200078e024a */
[C---:B------:R-:W-:Y:S02]  /*2920*/  SEL R143, R142.reuse, RZ, !P2 ;  /* 0x000000ff8e8f7207 */ /* 0x040fe40005000000 */
[----:B------:R-:W-:Y:S01]  /*2930*/  ISETP.NE.U32.AND P2, PT, R145, RZ, PT ;  /* 0x000000ff9100720c */ /* 0x000fe20003f45070 */
[----:B--2---:R-:W-:Y:S01]  /*2940*/  IMAD.WIDE R66, R181, 0x4, R66 ;  /* 0x00000004b5427825 */ /* 0x004fe200078e0242 */
[----:B------:R-:W-:Y:S02]  /*2950*/  SEL R145, R142, RZ, !P4 ;  /* 0x000000ff8e917207 */ /* 0x000fe40006000000 */
[----:B------:R-:W-:Y:S01]  /*2960*/  ISETP.NE.U32.AND P1, PT, R143, RZ, PT ;  /* 0x000000ff8f00720c */ /* 0x000fe20003f25070 */
[----:B-1----:R-:W-:Y:S01]  /*2970*/  IMAD.WIDE R62, R181, 0x4, R62 ;  /* 0x00000004b53e7825 */ /* 0x002fe200078e023e */
[----:B------:R-:W-:Y:S01]  /*2980*/  LOP3.LUT R143, R71, 0x1a, RZ, 0xfc, !PT ;  /* 0x0000001a478f7812 */ /* 0x000fe200078efcff */
[----:B------:R1:W-:Y:S01]  /*2990*/  LDGSTS.E [R137+0x48], desc[UR32][R58.64], P6 ;  /* 0x000480003a897fae */ /* 0x0003e2000b1a1020 */
[----:B------:R-:W-:-:S02]  /*29a0*/  ISETP.NE.U32.AND P4, PT, R145, RZ, PT ;  /* 0x000000ff9100720c */ /* 0x000fc40003f85070 */
[----:B------:R-:W-:Y:S02]  /*29b0*/  LOP3.LUT R145, R71, 0x1c, RZ, 0xfc, !PT ;  /* 0x0000001c47917812 */ /* 0x000fe400078efcff */
[----:B------:R-:W-:Y:S01]  /*29c0*/  ISETP.GE.AND P5, PT, R143, UR11, PT ;  /* 0x0000000b8f007c0c */ /* 0x000fe2000bfa6270 */
[----:B------:R2:W-:Y:S01]  /*29d0*/  LDGSTS.E [R137+0x50], desc[UR32][R54.64], P2 ;  /* 0x0005000036897fae */ /* 0x0005e200091a1020 */
[----:B------:R-:W-:Y:S02]  /*29e0*/  ISETP.GE.AND P6, PT, R145, UR11, PT ;  /* 0x0000000b91007c0c */ /* 0x000fe4000bfc6270 */
[C---:B------:R-:W-:Y:S01]  /*29f0*/  SEL R151, R142.reuse, RZ, !P5 ;  /* 0x000000ff8e977207 */ /* 0x040fe20006800000 */
[----:B------:R3:W-:Y:S01]  /*2a00*/  LDGSTS.E [R137+0x58], desc[UR32][R50.64], P1 ;  /* 0x0005800032897fae */ /* 0x0007e200089a1020 */
[----:B------:R-:W-:Y:S01]  /*2a10*/  ISETP.GE.AND P5, PT, R147, UR11, PT ;  /* 0x0000000b93007c0c */ /* 0x000fe2000bfa6270 */
[----:B-1----:R-:W-:Y:S01]  /*2a20*/  IMAD.WIDE R58, R181, 0x4, R58 ;  /* 0x00000004b53a7825 */ /* 0x002fe200078e023a */
[----:B------:R-:W-:Y:S01]  /*2a30*/  SEL R153, R142, RZ, !P6 ;  /* 0x000000ff8e997207 */ /* 0x000fe20007000000 */
[----:B------:R1:W-:Y:S01]  /*2a40*/  LDGSTS.E [R137+0x60], desc[UR32][R46.64], P4 ;  /* 0x000600002e897fae */ /* 0x0003e2000a1a1020 */
[----:B------:R-:W-:-:S02]  /*2a50*/  ISETP.NE.U32.AND P6, PT, R151, RZ, PT ;  /* 0x000000ff9700720c */ /* 0x000fc40003fc5070 */
[----:B------:R-:W-:Y:S01]  /*2a60*/  ISETP.GE.AND P2, PT, R149, UR11, PT ;  /* 0x0000000b95007c0c */ /* 0x000fe2000bf46270 */
[----:B--2---:R-:W-:Y:S01]  /*2a70*/  IMAD.WIDE R54, R181, 0x4, R54 ;  /* 0x00000004b5367825 */ /* 0x004fe200078e0236 */
[C---:B------:R-:W-:Y:S02]  /*2a80*/  SEL R151, R142.reuse, RZ, !P5 ;  /* 0x000000ff8e977207 */ /* 0x040fe40006800000 */
[----:B------:R-:W-:Y:S01]  /*2a90*/  ISETP.NE.U32.AND P5, PT, R153, RZ, PT ;  /* 0x000000ff9900720c */ /* 0x000fe20003fa5070 */
[----:B---3--:R-:W-:Y:S01]  /*2aa0*/  IMAD.WIDE R50, R181, 0x4, R50 ;  /* 0x00000004b5327825 */ /* 0x008fe200078e0232 */
        /* <DEDUP_REMOVED lines=16> */
[----:B------:R-:W-:-:S02]  /*2bb0*/  ISETP.GE.AND P6, PT, R157, UR11, PT ;  /* 0x0000000b9d007c0c */ /* 0x000fc4000bfc6270 */
[----:B------:R-:W-:Y:S01]  /*2bc0*/  ISETP.NE.U32.AND P5, PT, R158, RZ, PT ;  /* 0x000000ff9e00720c */ /* 0x000fe20003fa5070 */
[----:B--2---:R-:W-:Y:S01]  /*2bd0*/  IMAD.WIDE R38, R181, 0x4, R38 ;  /* 0x00000004b5267825 */ /* 0x004fe200078e0226 */
[C---:B------:R-:W-:Y:S02]  /*2be0*/  SEL R158, R142.reuse, RZ, !P4 ;  /* 0x000000ff8e9e7207 */ /* 0x040fe40006000000 */
[----:B------:R-:W-:Y:S01]  /*2bf0*/  ISETP.NE.U32.AND P4, PT, R159, RZ, PT ;  /* 0x000000ff9f00720c */ /* 0x000fe20003f85070 */
[C---:B---3--:R-:W-:Y:S01]  /*2c00*/  IMAD.WIDE R34, R181.reuse, 0x4, R34 ;  /* 0x00000004b5227825 */ /* 0x048fe200078e0222 */
[----:B------:R-:W-:Y:S02]  /*2c10*/  SEL R159, R142, RZ, !P6 ;  /* 0x000000ff8e9f7207 */ /* 0x000fe40007000000 */
[----:B------:R-:W-:Y:S01]  /*2c20*/  ISETP.NE.U32.AND P2, PT, R158, RZ, PT ;  /* 0x000000ff9e00720c */ /* 0x000fe20003f45070 */
[----:B-1----:R-:W-:Y:S01]  /*2c30*/  IMAD.WIDE R30, R181, 0x4, R30 ;  /* 0x00000004b51e7825 */ /* 0x002fe200078e021e */
[----:B------:R-:W-:-:S02]  /*2c40*/  ISETP.NE.U32.AND P6, PT, R159, RZ, PT ;  /* 0x000000ff9f00720c */ /* 0x000fc40003fc5070 */
[----:B------:R-:W-:Y:S01]  /*2c50*/  LOP3.LUT R159, R71, 0x2a, RZ, 0xfc, !PT ;  /* 0x0000002a479f7812 */ /* 0x000fe200078efcff */
[----:B------:R1:W-:Y:S01]  /*2c60*/  LDGSTS.E [R137+0x88], desc[UR32][R4.64], P5 ;  /* 0x0008800004897fae */ /* 0x0003e2000a9a1020 */
[----:B------:R-:W-:Y:S02]  /*2c70*/  ISETP.GE.AND P5, PT, R161, UR11, PT ;  /* 0x0000000ba1007c0c */ /* 0x000fe4000bfa6270 */
[----:B------:R-:W-:Y:S01]  /*2c80*/  ISETP.GE.AND P1, PT, R159, UR11, PT ;  /* 0x0000000b9f007c0c */ /* 0x000fe2000bf26270 */
[----:B------:R2:W-:Y:S01]  /*2c90*/  LDGSTS.E [R137+0x90], desc[UR32][R6.64], P4 ;  /* 0x0009000006897fae */ /* 0x0005e2000a1a1020 */
[C---:B------:R-:W-:Y:S02]  /*2ca0*/  SEL R160, R142.reuse, RZ, !P5 ;  /* 0x000000ff8ea07207 */ /* 0x040fe40006800000 */
[----:B------:R-:W-:Y:S01]  /*2cb0*/  SEL R158, R142, RZ, !P1 ;  /* 0x000000ff8e9e7207 */ /* 0x000fe20004800000 */
[----:B------:R3:W-:Y:S01]  /*2cc0*/  LDGSTS.E [R137+0x98], desc[UR32][R8.64], P2 ;  /* 0x0009800008897fae */ /* 0x0007e200091a1020 */
[----:B------:R-:W-:-:S02]  /*2cd0*/  ISETP.GE.AND P1, PT, R163, UR11, PT ;  /* 0x0000000ba3007c0c */ /* 0x000fc4000bf26270 */
[----:B------:R-:W-:Y:S01]  /*2ce0*/  ISETP.NE.U32.AND P5, PT, R158, RZ, PT ;  /* 0x000000ff9e00720c */ /* 0x000fe20003fa5070 */
[----:B------:R4:W-:Y:S01]  /*2cf0*/  LDGSTS.E [R137+0xa0], desc[UR32][R10.64], P6 ;  /* 0x000a00000a897fae */ /* 0x0009e2000b1a1020 */
[----:B------:R-:W-:Y:S01]  /*2d00*/  SEL R158, R142, RZ, !P1 ;  /* 0x000000ff8e9e7207 */ /* 0x000fe20004800000 */
[----:B-1----:R-:W-:Y:S01]  /*2d10*/  IMAD.WIDE R4, R181, 0x4, R4 ;  /* 0x00000004b5047825 */ /* 0x002fe200078e0204 */
[----:B------:R-:W-:Y:S02]  /*2d20*/  ISETP.NE.U32.AND P1, PT, R160, RZ, PT ;  /* 0x000000ffa000720c */ /* 0x000fe40003f25070 */
[----:B------:R-:W-:Y:S01]  /*2d30*/  ISETP.GE.AND P4, PT, R165, UR11, PT ;  /* 0x0000000ba5007c0c */ /* 0x000fe2000bf86270 */
[----:B--2---:R-:W-:Y:S01]  /*2d40*/  IMAD.WIDE R6, R181, 0x4, R6 ;  /* 0x00000004b5067825 */ /* 0x004fe200078e0206 */
[----:B------:R-:W-:Y:S02]  /*2d50*/  ISETP.GE.AND P6, PT, R167, UR11, PT ;  /* 0x0000000ba7007c0c */ /* 0x000fe4000bfc6270 */
[----:B------:R-:W-:Y:S01]  /*2d60*/  SEL R160, R142, RZ, !P4 ;  /* 0x000000ff8ea07207 */ /* 0x000fe20006000000 */
[----:B---3--:R-:W-:Y:S01]  /*2d70*/  IMAD.WIDE R8, R181, 0x4, R8 ;  /* 0x00000004b5087825 */ /* 0x008fe200078e0208 */
[----:B------:R-:W-:Y:S01]  /*2d80*/  ISETP.NE.U32.AND P4, PT, R158, RZ, PT ;  /* 0x000000ff9e00720c */ /* 0x000fe20003f85070 */
[----:B------:R1:W-:Y:S01]  /*2d90*/  LDGSTS.E [R137+0xa8], desc[UR32][R12.64], P5 ;  /* 0x000a80000c897fae */ /* 0x0003e2000a9a1020 */
[----:B------:R-:W-:Y:S01]  /*2da0*/  ISETP.GE.AND P5, PT, R169, UR11, PT ;  /* 0x0000000ba9007c0c */ /* 0x000fe2000bfa6270 */
[----:B----4-:R-:W-:Y:S01]  /*2db0*/  IMAD.WIDE R10, R181, 0x4, R10 ;  /* 0x00000004b50a7825 */ /* 0x010fe200078e020a */
[----:B------:R-:W-:Y:S01]  /*2dc0*/  SEL R158, R142, RZ, !P6 ;  /* 0x000000ff8e9e7207 */ /* 0x000fe20007000000 */
[----:B------:R2:W-:Y:S01]  /*2dd0*/  LDGSTS.E [R137+0xb0], desc[UR32][R14.64], P1 ;  /* 0x000b00000e897fae */ /* 0x0005e200089a1020 */
[----:B------:R-:W-:-:S02]  /*2de0*/  ISETP.NE.U32.AND P2, PT, R160, RZ, PT ;  /* 0x000000ffa000720c */ /* 0x000fc40003f45070 */
[----:B------:R-:W-:Y:S02]  /*2df0*/  ISETP.GE.AND P6, PT, R171, UR11, PT ;  /* 0x0000000bab007c0c */ /* 0x000fe4000bfc6270 */
[----:B------:R-:W-:Y:S02]  /*2e00*/  SEL R160, R142, RZ, !P5 ;  /* 0x000000ff8ea07207 */ /* 0x000fe40006800000 */
[----:B------:R-:W-:Y:S01]  /*2e10*/  ISETP.NE.U32.AND P1, PT, R158, RZ, PT ;  /* 0x000000ff9e00720c */ /* 0x000fe20003f25070 */
[----:B------:R3:W-:Y:S01]  /*2e20*/  LDGSTS.E [R137+0xb8], desc[UR32][R16.64], P4 ;  /* 0x000b800010897fae */ /* 0x0007e2000a1a1020 */
[----:B------:R-:W-:Y:S01]  /*2e30*/  SEL R158, R142, RZ, !P6 ;  /* 0x000000ff8e9e7207 */ /* 0x000fe20007000000 */
[----:B-1----:R-:W-:Y:S01]  /*2e40*/  IMAD.WIDE R12, R181, 0x4, R12 ;  /* 0x00000004b50c7825 */ /* 0x002fe200078e020c */
[----:B------:R-:W-:Y:S02]  /*2e50*/  ISETP.NE.U32.AND P6, PT, R160, RZ, PT ;  /* 0x000000ffa000720c */ /* 0x000fe40003fc5070 */
[----:B------:R-:W-:Y:S01]  /*2e60*/  ISETP.GE.AND P5, PT, R173, UR11, PT ;  /* 0x0000000bad007c0c */ /* 0x000fe2000bfa6270 */
[----:B------:R1:W-:Y:S01]  /*2e70*/  LDGSTS.E [R137+0xc0], desc[UR32][R18.64], P2 ;  /* 0x000c000012897fae */ /* 0x0003e200091a1020 */
[----:B------:R-:W-:Y:S01]  /*2e80*/  ISETP.GE.AND P2, PT, R175, UR11, PT ;  /* 0x0000000baf007c0c */ /* 0x000fe2000bf46270 */
[----:B--2---:R-:W-:Y:S01]  /*2e90*/  IMAD.WIDE R14, R181, 0x4, R14 ;  /* 0x00000004b50e7825 */ /* 0x004fe200078e020e */
[----:B------:R-:W-:-:S02]  /*2ea0*/  SEL R160, R142, RZ, !P5 ;  /* 0x000000ff8ea07207 */ /* 0x000fc40006800000 */
[----:B------:R-:W-:Y:S01]  /*2eb0*/  ISETP.NE.U32.AND P5, PT, R158, RZ, PT ;  /* 0x000000ff9e00720c */ /* 0x000fe20003fa5070 */
[----:B------:R2:W-:Y:S01]  /*2ec0*/  LDGSTS.E [R137+0xc8], desc[UR32][R20.64], P1 ;  /* 0x000c800014897fae */ /* 0x0005e200089a1020 */
[----:B------:R-:W-:Y:S01]  /*2ed0*/  ISETP.GE.AND P1, PT, R177, UR11, PT ;  /* 0x0000000bb1007c0c */ /* 0x000fe2000bf26270 */
[----:B---3--:R-:W-:Y:S01]  /*2ee0*/  IMAD.WIDE R16, R181, 0x4, R16 ;  /* 0x00000004b5107825 */ /* 0x008fe200078e0210 */
[----:B------:R-:W-:Y:S01]  /*2ef0*/  ISETP.NE.U32.AND P4, PT, R160, RZ, PT ;  /* 0x000000ffa000720c */ /* 0x000fe20003f85070 */
[----:B------:R3:W-:Y:S01]  /*2f00*/  LDGSTS.E [R137+0xd0], desc[UR32][R22.64], P6 ;  /* 0x000d000016897fae */ /* 0x0007e2000b1a1020 */
[----:B------:R-:W-:Y:S01]  /*2f10*/  ISETP.GE.AND P6, PT, R179, UR11, PT ;  /* 0x0000000bb3007c0c */ /* 0x000fe2000bfc6270 */
[----:B-1----:R-:W-:Y:S01]  /*2f20*/  IMAD.WIDE R18, R181, 0x4, R18 ;  /* 0x00000004b5127825 */ /* 0x002fe200078e0212 */
[----:B------:R-:W-:Y:S02]  /*2f30*/  SEL R158, R142, RZ, !P2 ;  /* 0x000000ff8e9e7207 */ /* 0x000fe40005000000 */
[----:B------:R-:W-:-:S02]  /*2f40*/  ISETP.GE.AND P2, PT, R114, UR11, PT ;  /* 0x0000000b72007c0c */ /* 0x000fc4000bf46270 */
[----:B------:R-:W-:Y:S01]  /*2f50*/  SEL R160, R142, RZ, !P1 ;  /* 0x000000ff8ea07207 */ /* 0x000fe20004800000 */
[----:B------:R1:W-:Y:S01]  /*2f60*/  LDGSTS.E [R137+0xd8], desc[UR32][R88.64], P5 ;  /* 0x000d800058897fae */ /* 0x0003e2000a9a1020 */
[----:B------:R-:W-:Y:S01]  /*2f70*/  ISETP.GE.AND P1, PT, R150, UR14, PT ;  /* 0x0000000e96007c0c */ /* 0x000fe2000bf26270 */
[C---:B--2---:R-:W-:Y:S01]  /*2f80*/  IMAD.WIDE R20, R181.reuse, 0x4, R20 ;  /* 0x00000004b5147825 */ /* 0x044fe200078e0214 */
[----:B------:R-:W-:Y:S01]  /*2f90*/  SEL R162, R142, RZ, !P6 ;  /* 0x000000ff8ea27207 */ /* 0x000fe20007000000 */
[----:B------:R2:W-:Y:S01]  /*2fa0*/  LDGSTS.E [R137+0xe0], desc[UR32][R92.64], P4 ;  /* 0x000e00005c897fae */ /* 0x0005e2000a1a1020 */
[----:B------:R-:W-:Y:S01]  /*2fb0*/  ISETP.NE.U32.AND P6, PT, R158, RZ, PT ;  /* 0x000000ff9e00720c */ /* 0x000fe20003fc5070 */
[----:B---3--:R-:W-:Y:S01]  /*2fc0*/  IMAD.WIDE R22, R181, 0x4, R22 ;  /* 0x00000004b5167825 */ /* 0x008fe200078e0216 */
[----:B------:R-:W-:Y:S02]  /*2fd0*/  SEL R142, R142, RZ, !P2 ;  /* 0x000000ff8e8e7207 */ /* 0x000fe40005000000 */
[----:B------:R-:W-:-:S02]  /*2fe0*/  PLOP3.LUT P2, PT, PT, PT, UP1, 0x80, 0x8 ;  /* 0x000000000008781c */ /* 0x000fc40003f4f018 */
[----:B------:R-:W-:Y:S01]  /*2ff0*/  SEL R158, RZ, 0x4, P1 ;  /* 0x00000004ff9e7807 */ /* 0x000fe20000800000 */
[C---:B-1----:R-:W-:Y:S01]  /*3000*/  IMAD.WIDE R88, R181.reuse, 0x4, R88 ;  /* 0x00000004b5587825 */ /* 0x042fe200078e0258 */
[----:B------:R-:W-:Y:S02]  /*3010*/  ISETP.GE.AND P1, PT, R114, UR14, PT ;  /* 0x0000000e72007c0c */ /* 0x000fe4000bf26270 */
[----:B------:R-:W-:Y:S01]  /*3020*/  SEL R158, R158, RZ, P2 ;  /* 0x000000ff9e9e7207 */ /* 0x000fe20001000000 */
[----:B--2---:R-:W-:Y:S01]  /*3030*/  IMAD.WIDE R92, R181, 0x4, R92 ;  /* 0x00000004b55c7825 */ /* 0x004fe200078e025c */
[----:B------:R-:W-:Y:S01]  /*3040*/  ISETP.NE.U32.AND P2, PT, R160, RZ, PT ;  /* 0x000000ffa000720c */ /* 0x000fe20003f45070 */
[----:B------:R1:W-:Y:S01]  /*3050*/  LDGSTS.E [R137+0xe8], desc[UR32][R96.64], P6 ;  /* 0x000e800060897fae */ /* 0x0003e2000b1a1020 */
[----:B------:R-:W-:Y:S02]  /*3060*/  ISETP.GE.AND P5, PT, R148, UR14, PT ;  /* 0x0000000e94007c0c */ /* 0x000fe4000bfa6270 */
[----:B------:R-:W-:-:S02]  /*3070*/  SEL R164, RZ, 0x4, P1 ;  /* 0x00000004ffa47807 */ /* 0x000fc40000800000 */
[----:B------:R-:W-:Y:S02]  /*3080*/  ISETP.NE.U32.AND P1, PT, R162, RZ, PT ;  /* 0x000000ffa200720c */ /* 0x000fe40003f25070 */
[----:B------:R-:W-:Y:S02]  /*3090*/  SEL R160, RZ, 0x4, P5 ;  /* 0x00000004ffa07807 */ /* 0x000fe40002800000 */
[----:B------:R-:W-:Y:S02]  /*30a0*/  PLOP3.LUT P4, PT, PT, PT, UP1, 0x80, 0x8 ;  /* 0x000000000008781c */ /* 0x000fe40003f8f018 */
[----:B------:R-:W-:Y:S01]  /*30b0*/  ISETP.GE.AND P6, PT, R146, UR14, PT ;  /* 0x0000000e92007c0c */ /* 0x000fe2000bfc6270 */
[----:B------:R2:W-:Y:S01]  /*30c0*/  LDGSTS.E [R137+0xf0], desc[UR32][R100.64], P2 ;  /* 0x000f000064897fae */ /* 0x0005e200091a1020 */
[----:B------:R-:W-:Y:S01]  /*30d0*/  SEL R160, R160, RZ, P4 ;  /* 0x000000ffa0a07207 */ /* 0x000fe20002000000 */
[----:B-1----:R-:W-:Y:S01]  /*30e0*/  IMAD.WIDE R96, R181, 0x4, R96 ;  /* 0x00000004b5607825 */ /* 0x002fe200078e0260 */
[----:B------:R-:W-:-:S02]  /*30f0*/  ISETP.NE.U32.AND P2, PT, R142, RZ, PT ;  /* 0x000000ff8e00720c */ /* 0x000fc40003f45070 */
[----:B------:R-:W-:Y:S01]  /*3100*/  PLOP3.LUT P4, PT, PT, PT, UP1, 0x80, 0x8 ;  /* 0x000000000008781c */ /* 0x000fe20003f8f018 */
[----:B------:R1:W-:Y:S01]  /*3110*/  LDGSTS.E [R137+0xf8], desc[UR32][R102.64], P1 ;  /* 0x000f800066897fae */ /* 0x0003e200089a1020 */
[----:B------:R-:W-:Y:S02]  /*3120*/  SEL R162, RZ, 0x4, P6 ;  /* 0x00000004ffa27807 */ /* 0x000fe40003000000 */
[----:B------:R-:W-:Y:S01]  /*3130*/  ISETP.GE.AND P6, PT, R144, UR14, PT ;  /* 0x0000000e90007c0c */ /* 0x000fe2000bfc6270 */
[----:B------:R-:W0:Y:S01]  /*3140*/  LDGDEPBAR ;  /* 0x00000000000079af */ /* 0x000e220000000000 */
[----:B------:R-:W-:Y:S01]  /*3150*/  SEL R162, R162, RZ, P4 ;  /* 0x000000ffa2a27207 */ /* 0x000fe20002000000 */
[C---:B--2---:R-:W-:Y:S01]  /*3160*/  IMAD.WIDE R100, R181.reuse, 0x4, R100 ;  /* 0x00000004b5647825 */ /* 0x044fe200078e0264 */
[----:B------:R-:W-:Y:S02]  /*3170*/  PLOP3.LUT P4, PT, PT, PT, UP1, 0x80, 0x8 ;  /* 0x000000000008781c */ /* 0x000fe40003f8f018 */
[----:B------:R-:W-:Y:S01]  /*3180*/  SEL R142, RZ, 0x4, P6 ;  /* 0x00000004ff8e7807 */ /* 0x000fe20003000000 */
[----:B------:R2:W-:Y:S01]  /*3190*/  LDGSTS.E [R183+0x10000], desc[UR32][R24.64], P2 ;  /* 0x1000000018b77fae */ /* 0x0005e200091a1020 */
[----:B------:R-:W-:Y:S01]  /*31a0*/  ISETP.NE.U32.AND P1, PT, R158, RZ, PT ;  /* 0x000000ff9e00720c */ /* 0x000fe20003f25070 */
[----:B-1----:R-:W-:Y:S01]  /*31b0*/  IMAD.WIDE R102, R181, 0x4, R102 ;  /* 0x00000004b5667825 */ /* 0x002fe200078e0266 */
[----:B------:R-:W-:Y:S01]  /*31c0*/  SEL R158, R142, RZ, P4 ;  /* 0x000000ff8e9e7207 */ /* 0x000fe20002000000 */
[----:B------:R1:W-:Y:S01]  /*31d0*/  LDGSTS.E [R183+0x10400], desc[UR32][R26.64], P2 ;  /* 0x104000001ab77fae */ /* 0x0003e200091a1020 */
[----:B------:R-:W-:-:S02]  /*31e0*/  LOP3.LUT R142, R134, 0x40, RZ, 0x3c, !PT ;  /* 0x00000040868e7812 */ /* 0x000fc400078e3cff */
[----:B------:R-:W-:Y:S01]  /*31f0*/  PLOP3.LUT P5, PT, PT, PT, UP1, 0x80, 0x8 ;  /* 0x000000000008781c */ /* 0x000fe20003faf018 */
[----:B------:R3:W-:Y:S01]  /*3200*/  LDGSTS.E [R183+0x10800], desc[UR32][R28.64], P2 ;  /* 0x108000001cb77fae */ /* 0x0007e200091a1020 */
[----:B------:R-:W-:Y:S01]  /*3210*/  ISETP.GE.AND P6, PT, R152, UR14, PT ;  /* 0x0000000e98007c0c */ /* 0x000fe2000bfc6270 */
[----:B------:R-:W-:Y:S01]  /*3220*/  VIADD R185, R142, UR12 ;  /* 0x0000000c8eb97c36 */ /* 0x000fe20008000000 */
[----:B------:R-:W-:Y:S01]  /*3230*/  SEL R164, R164, RZ, P5 ;  /* 0x000000ffa4a47207 */ /* 0x000fe20002800000 */
[----:B------:R4:W-:Y:S01]  /*3240*/  LDGSTS.E [R183+0x10c00], desc[UR32][R32.64], P2 ;  /* 0x10c0000020b77fae */ /* 0x0009e200091a1020 */
[----:B------:R-:W-:Y:S01]  /*3250*/  PLOP3.LUT P4, PT, PT, PT, UP1, 0x80, 0x8 ;  /* 0x000000000008781c */ /* 0x000fe20003f8f018 */
[C---:B--2---:R-:W-:Y:S01]  /*3260*/  IMAD.WIDE R24, R3.reuse, 0x4, R24 ;  /* 0x0000000403187825 */ /* 0x044fe200078e0218 */
[----:B------:R-:W-:Y:S01]  /*3270*/  ISETP.NE.U32.AND P5, PT, R164, RZ, PT ;  /* 0x000000ffa400720c */ /* 0x000fe20003fa5070 */
[----:B------:R2:W-:Y:S01]  /*3280*/  LDGSTS.E [R183+0x11000], desc[UR32][R36.64], P2 ;  /* 0x1100000024b77fae */ /* 0x0005e200091a1020 */
[----:B------:R-:W-:Y:S01]  /*3290*/  SEL R164, RZ, 0x4, P6 ;  /* 0x00000004ffa47807 */ /* 0x000fe20003000000 */
[C---:B-1----:R-:W-:Y:S01]  /*32a0*/  IMAD.WIDE R26, R3.reuse, 0x4, R26 ;  /* 0x00000004031a7825 */ /* 0x042fe200078e021a */
[----:B------:R-:W-:Y:S01]  /*32b0*/  ISETP.GE.AND P6, PT, R154, UR14, PT ;  /* 0x0000000e9a007c0c */ /* 0x000fe2000bfc6270 */
[----:B------:R1:W-:Y:S01]  /*32c0*/  LDGSTS.E [R183+0x11400], desc[UR32][R40.64], P2 ;  /* 0x1140000028b77fae */ /* 0x0003e200091a1020 */
[----:B------:R-:W-:Y:S01]  /*32d0*/  SEL R164, R164, RZ, P4 ;  /* 0x000000ffa4a47207 */ /* 0x000fe20002000000 */
[C---:B---3--:R-:W-:Y:S01]  /*32e0*/  IMAD.WIDE R28, R3.reuse, 0x4, R28 ;  /* 0x00000004031c7825 */ /* 0x048fe200078e021c */
[----:B------:R-:W-:Y:S01]  /*32f0*/  PLOP3.LUT P4, PT, PT, PT, UP1, 0x80, 0x8 ;  /* 0x000000000008781c */ /* 0x000fe20003f8f018 */
[----:B------:R3:W-:Y:S02]  /*3300*/  LDGSTS.E [R183+0x11800], desc[UR32][R44.64], P2 ;  /* 0x118000002cb77fae */ /* 0x0007e400091a1020 */
[----:B----4-:R-:W-:-:S02]  /*3310*/  IMAD.WIDE R32, R3, 0x4, R32 ;  /* 0x0000000403207825 */ /* 0x010fc400078e0220 */
[----:B------:R4:W-:Y:S02]  /*3320*/  LDGSTS.E [R183+0x11c00], desc[UR32][R48.64], P2 ;  /* 0x11c0000030b77fae */ /* 0x0009e400091a1020 */
[C---:B--2---:R-:W-:Y:S02]  /*3330*/  IMAD.WIDE R36, R3.reuse, 0x4, R36 ;  /* 0x0000000403247825 */ /* 0x044fe400078e0224 */
[----:B------:R2:W-:Y:S02]  /*3340*/  LDGSTS.E [R185+0x10200], desc[UR32][R52.64], P2 ;  /* 0x1020000034b97fae */ /* 0x0005e400091a1020 */
[C---:B-1----:R-:W-:Y:S02]  /*3350*/  IMAD.WIDE R40, R3.reuse, 0x4, R40 ;  /* 0x0000000403287825 */ /* 0x042fe400078e0228 */
[----:B------:R1:W-:Y:S02]  /*3360*/  LDGSTS.E [R185+0x10600], desc[UR32][R56.64], P2 ;  /* 0x1060000038b97fae */ /* 0x0003e400091a1020 */
[----:B---3--:R-:W-:-:S02]  /*3370*/  IMAD.WIDE R44, R3, 0x4, R44 ;  /* 0x00000004032c7825 */ /* 0x008fc400078e022c */
[----:B------:R3:W-:Y:S02]  /*3380*/  LDGSTS.E [R185+0x10a00], desc[UR32][R60.64], P2 ;  /* 0x10a000003cb97fae */ /* 0x0007e400091a1020 */
[C---:B----4-:R-:W-:Y:S02]  /*3390*/  IMAD.WIDE R48, R3.reuse, 0x4, R48 ;  /* 0x0000000403307825 */ /* 0x050fe400078e0230 */
[----:B------:R4:W-:Y:S02]  /*33a0*/  LDGSTS.E [R185+0x10e00], desc[UR32][R64.64], P2 ;  /* 0x10e0000040b97fae */ /* 0x0009e400091a1020 */
[C---:B--2---:R-:W-:Y:S02]  /*33b0*/  IMAD.WIDE R52, R3.reuse, 0x4, R52 ;  /* 0x0000000403347825 */ /* 0x044fe400078e0234 */
[----:B------:R2:W-:Y:S02]  /*33c0*/  LDGSTS.E [R185+0x11200], desc[UR32][R68.64], P2 ;  /* 0x1120000044b97fae */ /* 0x0005e400091a1020 */
[----:B-1----:R-:W-:-:S02]  /*33d0*/  IMAD.WIDE R56, R3, 0x4, R56 ;  /* 0x0000000403387825 */ /* 0x002fc400078e0238 */
[----:B------:R1:W-:Y:S02]  /*33e0*/  LDGSTS.E [R185+0x11600], desc[UR32][R76.64], P2 ;  /* 0x116000004cb97fae */ /* 0x0003e400091a1020 */
[C---:B---3--:R-:W-:Y:S02]  /*33f0*/  IMAD.WIDE R60, R3.reuse, 0x4, R60 ;  /* 0x00000004033c7825 */ /* 0x048fe400078e023c */
[----:B------:R3:W-:Y:S02]  /*3400*/  LDGSTS.E [R185+0x11a00], desc[UR32][R80.64], P2 ;  /* 0x11a0000050b97fae */ /* 0x0007e400091a1020 */
[C---:B----4-:R-:W-:Y:S02]  /*3410*/  IMAD.WIDE R64, R3.reuse, 0x4, R64 ;  /* 0x0000000403407825 */ /* 0x050fe400078e0240 */
[----:B------:R4:W-:Y:S01]  /*3420*/  LDGSTS.E [R185+0x11e00], desc[UR32][R84.64], P2 ;  /* 0x11e0000054b97fae */ /* 0x0009e200091a1020 */
[----:B------:R-:W-:Y:S01]  /*3430*/  ISETP.NE.U32.AND P2, PT, R160, RZ, PT ;  /* 0x000000ffa000720c */ /* 0x000fe20003f45070 */
[C---:B--2---:R-:W-:Y:S01]  /*3440*/  IMAD.WIDE R68, R3.reuse, 0x4, R68 ;  /* 0x0000000403447825 */ /* 0x044fe200078e0244 */
[----:B------:R-:W-:Y:S01]  /*3450*/  SEL R160, RZ, 0x4, P6 ;  /* 0x00000004ffa07807 */ /* 0x000fe20003000000 */
[----:B------:R-:W0:Y:S01]  /*3460*/  LDGDEPBAR ;  /* 0x00000000000079af */ /* 0x000e220000000000 */
[----:B------:R-:W-:Y:S01]  /*3470*/  BAR.SYNC.DEFER_BLOCKING 0x0 ;  /* 0x0000000000007b1d */ /* 0x000fe20000010000 */
[----:B------:R-:W-:Y:S01]  /*3480*/  ISETP.GE.AND P6, PT, R156, UR14, PT ;  /* 0x0000000e9c007c0c */ /* 0x000fe2000bfc6270 */
[----:B-1----:R-:W-:Y:S01]  /*3490*/  IMAD.WIDE R76, R3, 0x4, R76 ;  /* 0x00000004034c7825 */ /* 0x002fe200078e024c */
[----:B------:R-:W-:-:S02]  /*34a0*/  SEL R160, R160, RZ, P4 ;  /* 0x000000ffa0a07207 */ /* 0x000fc40002000000 */
[----:B------:R-:W-:Y:S01]  /*34b0*/  PLOP3.LUT P4, PT, PT, PT, UP1, 0x80, 0x8 ;  /* 0x000000000008781c */ /* 0x000fe20003f8f018 */
[----:B---3--:R-:W-:-:S04]  /*34c0*/  IMAD.WIDE R80, R3, 0x4, R80 ;  /* 0x0000000403507825 */ /* 0x008fc800078e0250 */
[----:B----4-:R-:W-:Y:S01]  /*34d0*/  IMAD.WIDE R84, R3, 0x4, R84 ;  /* 0x0000000403547825 */ /* 0x010fe200078e0254 */
[----:B------:R-:W-:Y:S01]  /*34e0*/  @!PT LDS RZ, [RZ] ;  /* 0x00000000fffff984 */ /* 0x000fe20000000800 */
[----:B------:R-:W-:Y:S01]  /*34f0*/  @!PT LDS RZ, [RZ] ;  /* 0x00000000fffff984 */ /* 0x000fe20000000800 */
[----:B------:R-:W-:Y:S01]  /*3500*/  @!PT LDS RZ, [RZ] ;  /* 0x00000000fffff984 */ /* 0x000fe20000000800 */
[----:B------:R1:W-:Y:S01]  /*3510*/  LDGSTS.E [R137+0x8000], desc[UR32][R98.64], P3 ;  /* 0x0800000062897fae */ /* 0x0003e200099a1020 */
[----:B------:R-:W-:Y:S02]  /*3520*/  ISETP.NE.U32.AND P3, PT, R162, RZ, PT ;  /* 0x000000ffa200720c */ /* 0x000fe40003f65070 */
[----:B------:R-:W-:Y:S01]  /*3530*/  SEL R162, RZ, 0x4, P6 ;  /* 0x00000004ffa27807 */ /* 0x000fe20003000000 */
[----:B------:R1:W-:Y:S01]  /*3540*/  LDGSTS.E [R137+0x8008], desc[UR32][R94.64], P1 ;  /* 0x080080005e897fae */ /* 0x0003e200089a1020 */
[----:B------:R-:W-:Y:S02]  /*3550*/  ISETP.GE.AND P6, PT, R136, UR14, PT ;  /* 0x0000000e88007c0c */ /* 0x000fe4000bfc6270 */
[----:B------:R-:W-:Y:S01]  /*3560*/  ISETP.NE.U32.AND P1, PT, R158, RZ, PT ;  /* 0x000000ff9e00720c */ /* 0x000fe20003f25070 */
[----:B------:R1:W-:Y:S01]  /*3570*/  LDGSTS.E [R137+0x8010], desc[UR32][R90.64], P2 ;  /* 0x080100005a897fae */ /* 0x0003e200091a1020 */
[----:B------:R-:W-:-:S02]  /*3580*/  SEL R162, R162, RZ, P4 ;  /* 0x000000ffa2a27207 */ /* 0x000fc40002000000 */
[----:B------:R-:W-:Y:S02]  /*3590*/  PLOP3.LUT P4, PT, PT, PT, UP1, 0x80, 0x8 ;  /* 0x000000000008781c */ /* 0x000fe40003f8f018 */
[----:B------:R-:W-:Y:S01]  /*35a0*/  SEL R158, RZ, 0x4, P6 ;  /* 0x00000004ff9e7807 */ /* 0x000fe20003000000 */
[----:B------:R1:W-:Y:S01]  /*35b0*/  LDGSTS.E [R137+0x8018], desc[UR32][R86.64], P3 ;  /* 0x0801800056897fae */ /* 0x0003e200099a1020 */
[----:B------:R-:W-:Y:S02]  /*35c0*/  ISETP.GE.AND P6, PT, R138, UR14, PT ;  /* 0x0000000e8a007c0c */ /* 0x000fe4000bfc6270 */
[----:B------:R-:W-:Y:S02]  /*35d0*/  ISETP.NE.U32.AND P2, PT, R164, RZ, PT ;  /* 0x000000ffa400720c */ /* 0x000fe40003f45070 */
[----:B------:R-:W-:Y:S01]  /*35e0*/  SEL R158, R158, RZ, P4 ;  /* 0x000000ff9e9e7207 */ /* 0x000fe20002000000 */
[----:B------:R1:W-:Y:S01]  /*35f0*/  LDGSTS.E [R137+0x8020], desc[UR32][R82.64], P1 ;  /* 0x0802000052897fae */ /* 0x0003e200089a1020 */
[----:B------:R-:W-:-:S02]  /*3600*/  PLOP3.LUT P4, PT, PT, PT, UP1, 0x80, 0x8 ;  /* 0x000000000008781c */ /* 0x000fc40003f8f018 */
[----:B------:R-:W-:Y:S02]  /*3610*/  SEL R164, RZ, 0x4, P6 ;  /* 0x00000004ffa47807 */ /* 0x000fe40003000000 */
[----:B------:R-:W-:Y:S02]  /*3620*/  ISETP.GE.AND P6, PT, R139, UR14, PT ;  /* 0x0000000e8b007c0c */ /* 0x000fe4000bfc6270 */
[----:B------:R-:W-:Y:S02]  /*3630*/  ISETP.NE.U32.AND P3, PT, R160, RZ, PT ;  /* 0x000000ffa000720c */ /* 0x000fe40003f65070 */
[----:B------:R-:W-:Y:S01]  /*3640*/  SEL R164, R164, RZ, P4 ;  /* 0x000000ffa4a47207 */ /* 0x000fe20002000000 */
[----:B------:R1:W-:Y:S01]  /*3650*/  LDGSTS.E [R137+0x8028], desc[UR32][R78.64], P2 ;  /* 0x080280004e897fae */ /* 0x0003e200091a1020 */
[----:B------:R-:W-:Y:S02]  /*3660*/  PLOP3.LUT P4, PT, PT, PT, UP1, 0x80, 0x8 ;  /* 0x000000000008781c */ /* 0x000fe40003f8f018 */
[----:B------:R-:W-:-:S02]  /*3670*/  SEL R160, RZ, 0x4, P6 ;  /* 0x00000004ffa07807 */ /* 0x000fc40003000000 */
[----:B------:R-:W-:Y:S02]  /*3680*/  ISETP.GE.AND P6, PT, R140, UR14, PT ;  /* 0x0000000e8c007c0c */ /* 0x000fe4000bfc6270 */
[----:B------:R-:W-:Y:S02]  /*3690*/  ISETP.NE.U32.AND P1, PT, R162, RZ, PT ;  /* 0x000000ffa200720c */ /* 0x000fe40003f25070 */
[----:B------:R-:W-:Y:S01]  /*36a0*/  SEL R160, R160, RZ, P4 ;  /* 0x000000ffa0a07207 */ /* 0x000fe20002000000 */
[----:B------:R1:W-:Y:S01]  /*36b0*/  LDGSTS.E [R137+0x8030], desc[UR32][R74.64], P3 ;  /* 0x080300004a897fae */ /* 0x0003e200099a1020 */
[----:B------:R-:W-:Y:S02]  /*36c0*/  PLOP3.LUT P4, PT, PT, PT, UP1, 0x80, 0x8 ;  /* 0x000000000008781c */ /* 0x000fe40003f8f018 */
[----:B------:R-:W-:Y:S02]  /*36d0*/  SEL R162, RZ, 0x4, P6 ;  /* 0x00000004ffa27807 */ /* 0x000fe40003000000 */
[----:B------:R-:W-:-:S02]  /*36e0*/  ISETP.GE.AND P6, PT, R141, UR14, PT ;  /* 0x0000000e8d007c0c */ /* 0x000fc4000bfc6270 */
[----:B------:R-:W-:Y:S02]  /*36f0*/  ISETP.NE.U32.AND P2, PT, R158, RZ, PT ;  /* 0x000000ff9e00720c */ /* 0x000fe40003f45070 */
[----:B------:R-:W-:Y:S01]  /*3700*/  SEL R162, R162, RZ, P4 ;  /* 0x000000ffa2a27207 */ /* 0x000fe20002000000 */
[----:B------:R1:W-:Y:S01]  /*3710*/  LDGSTS.E [R137+0x8038], desc[UR32][R66.64], P1 ;  /* 0x0803800042897fae */ /* 0x0003e200089a1020 */
[----:B------:R-:W-:Y:S02]  /*3720*/  PLOP3.LUT P4, PT, PT, PT, UP1, 0x80, 0x8 ;  /* 0x000000000008781c */ /* 0x000fe40003f8f018 */
[----:B------:R-:W-:Y:S02]  /*3730*/  SEL R158, RZ, 0x4, P6 ;  /* 0x00000004ff9e7807 */ /* 0x000fe40003000000 */
[----:B------:R-:W-:Y:S02]  /*3740*/  ISETP.GE.AND P6, PT, R143, UR14, PT ;  /* 0x0000000e8f007c0c */ /* 0x000fe4000bfc6270 */
[----:B------:R-:W-:-:S02]  /*3750*/  ISETP.NE.U32.AND P3, PT, R164, RZ, PT ;  /* 0x000000ffa400720c */ /* 0x000fc40003f65070 */
[----:B------:R-:W-:Y:S01]  /*3760*/  SEL R158, R158, RZ, P4 ;  /* 0x000000ff9e9e7207 */ /* 0x000fe20002000000 */
[----:B------:R1:W-:Y:S01]  /*3770*/  LDGSTS.E [R137+0x8040], desc[UR32][R62.64], P2 ;  /* 0x080400003e897fae */ /* 0x0003e200091a1020 */
[----:B------:R-:W-:Y:S02]  /*3780*/  PLOP3.LUT P4, PT, PT, PT, UP1, 0x80, 0x8 ;  /* 0x000000000008781c */ /* 0x000fe40003f8f018 */
[----:B------:R-:W-:Y:S02]  /*3790*/  SEL R164, RZ, 0x4, P6 ;  /* 0x00000004ffa47807 */ /* 0x000fe40003000000 */
        /* <DEDUP_REMOVED lines=102> */
[----:B------:R-:W-:Y:S01]  /*3e00*/  ISETP.GE.AND P6, PT, R179, UR14, PT ;  /* 0x0000000eb3007c0c */ /* 0x000fe2000bfc6270 */
[----:B------:R-:W-:Y:S01]  /*3e10*/  UIADD3 UR14, UPT, UPT, UR9, 0x40, URZ ;  /* 0x00000040090e7890 */ /* 0x000fe2000fffe0ff */
[----:B------:R-:W-:Y:S02]  /*3e20*/  ISETP.NE.U32.AND P3, PT, R162, RZ, PT ;  /* 0x000000ffa200720c */ /* 0x000fe40003f65070 */
[----:B------:R-:W-:Y:S01]  /*3e30*/  SEL R160, R160, RZ, P4 ;  /* 0x000000ffa0a07207 */ /* 0x000fe20002000000 */
[----:B------:R1:W-:Y:S01]  /*3e40*/  LDGSTS.E [R137+0x80d0], desc[UR32][R22.64], P2 ;  /* 0x080d000016897fae */ /* 0x0003e200091a1020 */
[----:B------:R-:W-:Y:S01]  /*3e50*/  PLOP3.LUT P4, PT, PT, PT, UP1, 0x80, 0x8 ;  /* 0x000000000008781c */ /* 0x000fe20003f8f018 */
[----:B------:R-:W-:Y:S01]  /*3e60*/  UISETP.GE.AND UP1, UPT, UR8, 0x40, UPT ;  /* 0x000000400800788c */ /* 0x000fe2000bf26270 */
[----:B------:R-:W-:Y:S01]  /*3e70*/  SEL R162, RZ, 0x4, P6 ;  /* 0x00000004ffa27807 */ /* 0x000fe20003000000 */
[----:B------:R-:W-:Y:S01]  /*3e80*/  UIADD3 UR15, UPT, UPT, UR4, UR15, UR14 ;  /* 0x0000000f040f7290 */ /* 0x000fe2000fffe00e */
[----:B------:R-:W-:-:S02]  /*3e90*/  ISETP.NE.U32.AND P6, PT, R158, RZ, PT ;  /* 0x000000ff9e00720c */ /* 0x000fc40003fc5070 */
[----:B------:R-:W-:Y:S02]  /*3ea0*/  SEL R162, R162, RZ, P4 ;  /* 0x000000ffa2a27207 */ /* 0x000fe40002000000 */
[----:B------:R-:W-:Y:S01]  /*3eb0*/  ISETP.NE.U32.AND P1, PT, R164, RZ, PT ;  /* 0x000000ffa400720c */ /* 0x000fe20003f25070 */
[----:B------:R1:W-:Y:S01]  /*3ec0*/  LDGSTS.E [R137+0x80d8], desc[UR32][R88.64], P3 ;  /* 0x080d800058897fae */ /* 0x0003e200099a1020 */
[----:B------:R-:W-:Y:S02]  /*3ed0*/  ISETP.NE.U32.AND P2, PT, R160, RZ, PT ;  /* 0x000000ffa000720c */ /* 0x000fe40003f45070 */
[----:B------:R-:W-:-:S05]  /*3ee0*/  ISETP.NE.U32.AND P4, PT, R162, RZ, PT ;  /* 0x000000ffa200720c */ /* 0x000fca0003f85070 */
[----:B------:R1:W-:Y:S04]  /*3ef0*/  LDGSTS.E [R137+0x80e0], desc[UR32][R92.64], P6 ;  /* 0x080e00005c897fae */ /* 0x0003e8000b1a1020 */
[----:B------:R1:W-:Y:S04]  /*3f00*/  LDGSTS.E [R137+0x80e8], desc[UR32][R96.64], P1 ;  /* 0x080e800060897fae */ /* 0x0003e800089a1020 */
[----:B------:R1:W-:Y:S04]  /*3f10*/  LDGSTS.E [R137+0x80f0], desc[UR32][R100.64], P2 ;  /* 0x080f000064897fae */ /* 0x0003e800091a1020 */
[----:B------:R1:W-:Y:S04]  /*3f20*/  LDGSTS.E [R137+0x80f8], desc[UR32][R102.64], P4 ;  /* 0x080f800066897fae */ /* 0x0003e8000a1a1020 */
[----:B------:R-:W0:Y:S04]  /*3f30*/  LDGDEPBAR ;  /* 0x00000000000079af */ /* 0x000e280000000000 */
[----:B------:R1:W-:Y:S04]  /*3f40*/  LDGSTS.E [R183+0x14000], desc[UR32][R24.64], P5 ;  /* 0x1400000018b77fae */ /* 0x0003e8000a9a1020 */
        /* <DEDUP_REMOVED lines=15> */
[----:B------:R-:W0:Y:S01]  /*4040*/  LDGDEPBAR ;  /* 0x00000000000079af */ /* 0x000e220000000000 */
[----:B------:R-:W-:-:S04]  /*4050*/  DEPBAR.LE SB0, 0x2 ;  /* 0x000080800000791a */ /* 0x000fc80000000000 */
[----:B------:R-:W-:Y:S06]  /*4060*/  BAR.SYNC.DEFER_BLOCKING 0x0 ;  /* 0x0000000000007b1d */ /* 0x000fec0000010000 */
[----:B------:R1:W2:Y:S04]  /*4070*/  LDS R160, [R132+UR12+0x10] ;  /* 0x0000100c84a07984 */ /* 0x0002a80008000800 */
[----:B------:R1:W3:Y:S04]  /*4080*/  LDS R162, [R132+UR12+0x18] ;  /* 0x0000180c84a27984 */ /* 0x0002e80008000800 */
[----:B------:R1:W4:Y:S04]  /*4090*/  LDS R164, [R132+UR12+0x20] ;  /* 0x0000200c84a47984 */ /* 0x0003280008000800 */
[----:B------:R1:W5:Y:S04]  /*40a0*/  LDS R166, [R132+UR12+0x28] ;  /* 0x0000280c84a67984 */ /* 0x0003680008000800 */
[----:B------:R1:W1:Y:S04]  /*40b0*/  LDS R168, [R132+UR12+0x30] ;  /* 0x0000300c84a87984 */ /* 0x0002680008000800 */
        /* <DEDUP_REMOVED lines=24> */
[----:B------:R1:W1:Y:S01]  /*4240*/  LDS R202, [R132+UR12+0xf8] ;  /* 0x0000f80c84ca7984 */ /* 0x0002620008000800 */
[----:B--2345:R-:W-:Y:S05]  /*4250*/  BRA.U !UP2, `(.L_x_6) ;  /* 0x000000010a107547 */ /* 0x03cfea000b800000 */
[----:B------:R-:W2:Y:S04]  /*4260*/  LDS R203, [R132+UR12] ;  /* 0x0000000c84cb7984 */ /* 0x000ea80008000800 */
[----:B------:R-:W3:Y:S01]  /*4270*/  LDS R158, [R132+UR12+0x8] ;  /* 0x0000080c849e7984 */ /* 0x000ee20008000800 */
[----:B--2---:R2:W-:Y:S01]  /*4280*/  STTM tmem[UR15], R203 ;  /* 0x000000cb000079ed */ /* 0x0045e2000804000f */
[----:B---3--:R2:W-:Y:S02]  /*4290*/  STTM tmem[UR15+0x2], R158 ;  /* 0x0000029e000079ed */ /* 0x0085e4000804000f */
.L_x_6:
[----:B------:R-:W-:Y:S01]  /*42a0*/  UMOV UR4, URZ ;  /* 0x000000ff00047c82 */ /* 0x000fe20008000000 */
[----:B------:R-:W-:Y:S05]  /*42b0*/  BRA.U !UP2, `(.L_x_7) ;  /* 0x000000010a0c7547 */ /* 0x000fea000b800000 */
[----:B------:R3:W-:Y:S01]  /*42c0*/  STTM tmem[UR15+0x4], R160 ;  /* 0x000004a0000079ed */ /* 0x0007e2000804000f */
[----:B------:R-:W-:Y:S05]  /*42d0*/  BRA.U !UP2, `(.L_x_8) ;  /* 0x000000010a0c7547 */ /* 0x000fea000b800000 */
[----:B------:R4:W-:Y:S02]  /*42e0*/  STTM tmem[UR15+0x6], R162 ;  /* 0x000006a2000079ed */ /* 0x0009e4000804000f */
.L_x_7:
[----:B------:R-:W-:Y:S05]  /*42f0*/  BRA.U !UP2, `(.L_x_9) ;  /* 0x000000010a0c7547 */ /* 0x000fea000b800000 */
[----:B------:R5:W-:Y:S02]  /*4300*/  STTM tmem[UR15+0x8], R164 ;  /* 0x000008a4000079ed */ /* 0x000be4000804000f */
.L_x_8:
[----:B------:R-:W-:Y:S05]  /*4310*/  BRA.U !UP2, `(.L_x_10) ;  /* 0x000000010a0c7547 */ /* 0x000fea000b800000 */
[----:B------:R2:W-:Y:S02]  /*4320*/  STTM tmem[UR15+0xa], R166 ;  /* 0x00000aa6000079ed */ /* 0x0005e4000804000f */
.L_x_9:
[----:B------:R-:W-:Y:S05]  /*4330*/  BRA.U !UP2, `(.L_x_11) ;  /* 0x000000010a0c7547 */ /* 0x000fea000b800000 */
[----:B-1----:R1:W-:Y:S02]  /*4340*/  STTM tmem[UR15+0xc], R168 ;  /* 0x00000ca8000079ed */ /* 0x0023e4000804000f */
.L_x_10:
[----:B------:R-:W-:Y:S05]  /*4350*/  BRA.U !UP2, `(.L_x_12) ;  /* 0x000000010a0c7547 */ /* 0x000fea000b800000 */
[----:B-1----:R1:W-:Y:S02]  /*4360*/  STTM tmem[UR15+0xe], R170 ;  /* 0x00000eaa000079ed */ /* 0x0023e4000804000f */
.L_x_11:
[----:B------:R-:W-:Y:S05]  /*4370*/  BRA.U !UP2, `(.L_x_13) ;  /* 0x000000010a0c7547 */ /* 0x000fea000b800000 */
[----:B-1----:R1:W-:Y:S02]  /*4380*/  STTM tmem[UR15+0x10], R172 ;  /* 0x000010ac000079ed */ /* 0x0023e4000804000f */
.L_x_12:
[----:B------:R-:W-:Y:S05]  /*4390*/  BRA.U !UP2, `(.L_x_14) ;  /* 0x000000010a0c7547 */ /* 0x000fea000b800000 */
[----:B-1----:R1:W-:Y:S02]  /*43a0*/  STTM tmem[UR15+0x12], R174 ;  /* 0x000012ae000079ed */ /* 0x0023e4000804000f */
.L_x_13:
[----:B------:R-:W-:Y:S05]  /*43b0*/  BRA.U !UP2, `(.L_x_15) ;  /* 0x000000010a0c7547 */ /* 0x000fea000b800000 */
[----:B-1----:R1:W-:Y:S02]  /*43c0*/  STTM tmem[UR15+0x14], R176 ;  /* 0x000014b0000079ed */ /* 0x0023e4000804000f */
.L_x_14:
[----:B------:R-:W-:Y:S05]  /*43d0*/  BRA.U !UP2, `(.L_x_16) ;  /* 0x000000010a0c7547 */ /* 0x000fea000b800000 */
[----:B-1----:R1:W-:Y:S02]  /*43e0*/  STTM tmem[UR15+0x16], R178 ;  /* 0x000016b2000079ed */ /* 0x0023e4000804000f */
.L_x_15:
[----:B------:R-:W-:Y:S05]  /*43f0*/  BRA.U !UP2, `(.L_x_17) ;  /* 0x000000010a0c7547 */ /* 0x000fea000b800000 */
[----:B-1----:R1:W-:Y:S02]  /*4400*/  STTM tmem[UR15+0x18], R180 ;  /* 0x000018b4000079ed */ /* 0x0023e4000804000f */
.L_x_16:
[----:B------:R-:W-:Y:S05]  /*4410*/  BRA.U !UP2, `(.L_x_18) ;  /* 0x000000010a0c7547 */ /* 0x000fea000b800000 */
[----:B-1----:R1:W-:Y:S02]  /*4420*/  STTM tmem[UR15+0x1a], R182 ;  /* 0x00001ab6000079ed */ /* 0x0023e4000804000f */
.L_x_17:
[----:B------:R-:W-:Y:S05]  /*4430*/  BRA.U !UP2, `(.L_x_19) ;  /* 0x000000010a0c7547 */ /* 0x000fea000b800000 */
[----:B-1----:R1:W-:Y:S02]  /*4440*/  STTM tmem[UR15+0x1c], R184 ;  /* 0x00001cb8000079ed */ /* 0x0023e4000804000f */
.L_x_18:
[----:B------:R-:W-:Y:S05]  /*4450*/  BRA.U !UP2, `(.L_x_20) ;  /* 0x000000010a0c7547 */ /* 0x000fea000b800000 */
[----:B-1----:R1:W-:Y:S02]  /*4460*/  STTM tmem[UR15+0x1e], R186 ;  /* 0x00001eba000079ed */ /* 0x0023e4000804000f */
.L_x_19:
[----:B------:R-:W-:Y:S05]  /*4470*/  BRA.U !UP2, `(.L_x_21) ;  /* 0x000000010a0c7547 */ /* 0x000fea000b800000 */
[----:B-1----:R1:W-:Y:S02]  /*4480*/  STTM tmem[UR15+0x20], R187 ;  /* 0x000020bb000079ed */ /* 0x0023e4000804000f */
.L_x_20:
[----:B------:R-:W-:Y:S05]  /*4490*/  BRA.U !UP2, `(.L_x_22) ;  /* 0x000000010a0c7547 */ /* 0x000fea000b800000 */
[----:B-1----:R1:W-:Y:S02]  /*44a0*/  STTM tmem[UR15+0x22], R188 ;  /* 0x000022bc000079ed */ /* 0x0023e4000804000f */
.L_x_21:
[----:B------:R-:W-:Y:S05]  /*44b0*/  BRA.U !UP2, `(.L_x_23) ;  /* 0x000000010a0c7547 */ /* 0x000fea000b800000 */
[----:B-1----:R1:W-:Y:S02]  /*44c0*/  STTM tmem[UR15+0x24], R189 ;  /* 0x000024bd000079ed */ /* 0x0023e4000804000f */
.L_x_22:
[----:B------:R-:W-:Y:S05]  /*44d0*/  BRA.U !UP2, `(.L_x_24) ;  /* 0x000000010a0c7547 */ /* 0x000fea000b800000 */
[----:B-1----:R1:W-:Y:S02]  /*44e0*/  STTM tmem[UR15+0x26], R190 ;  /* 0x000026be000079ed */ /* 0x0023e4000804000f */
.L_x_23:
[----:B------:R-:W-:Y:S05]  /*44f0*/  BRA.U !UP2, `(.L_x_25) ;  /* 0x000000010a0c7547 */ /* 0x000fea000b800000 */
[----:B-1----:R1:W-:Y:S02]  /*4500*/  STTM tmem[UR15+0x28], R191 ;  /* 0x000028bf000079ed */ /* 0x0023e4000804000f */
.L_x_24:
[----:B------:R-:W-:Y:S05]  /*4510*/  BRA.U !UP2, `(.L_x_26) ;  /* 0x000000010a0c7547 */ /* 0x000fea000b800000 */
[----:B-1----:R1:W-:Y:S02]  /*4520*/  STTM tmem[UR15+0x2a], R192 ;  /* 0x00002ac0000079ed */ /* 0x0023e4000804000f */
.L_x_25:
[----:B------:R-:W-:Y:S05]  /*4530*/  BRA.U !UP2, `(.L_x_27) ;  /* 0x000000010a0c7547 */ /* 0x000fea000b800000 */
[----:B-1----:R1:W-:Y:S02]  /*4540*/  STTM tmem[UR15+0x2c], R193 ;  /* 0x00002cc1000079ed */ /* 0x0023e4000804000f */
.L_x_26:
[----:B------:R-:W-:Y:S05]  /*4550*/  BRA.U !UP2, `(.L_x_28) ;  /* 0x000000010a0c7547 */ /* 0x000fea000b800000 */
[----:B-1----:R1:W-:Y:S02]  /*4560*/  STTM tmem[UR15+0x2e], R194 ;  /* 0x00002ec2000079ed */ /* 0x0023e4000804000f */
.L_x_27:
[----:B------:R-:W-:Y:S05]  /*4570*/  BRA.U !UP2, `(.L_x_29) ;  /* 0x000000010a0c7547 */ /* 0x000fea000b800000 */
[----:B-1----:R1:W-:Y:S02]  /*4580*/  STTM tmem[UR15+0x30], R195 ;  /* 0x000030c3000079ed */ /* 0x0023e4000804000f */
.L_x_28:
[----:B------:R-:W-:Y:S05]  /*4590*/  BRA.U !UP2, `(.L_x_30) ;  /* 0x000000010a0c7547 */ /* 0x000fea000b800000 */
[----:B-1----:R1:W-:Y:S02]  /*45a0*/  STTM tmem[UR15+0x32], R196 ;  /* 0x000032c4000079ed */ /* 0x0023e4000804000f */
.L_x_29:
[----:B------:R-:W-:Y:S05]  /*45b0*/  BRA.U !UP2, `(.L_x_31) ;  /* 0x000000010a0c7547 */ /* 0x000fea000b800000 */
[----:B-1----:R1:W-:Y:S02]  /*45c0*/  STTM tmem[UR15+0x34], R197 ;  /* 0x000034c5000079ed */ /* 0x0023e4000804000f */
.L_x_30:
[----:B------:R-:W-:Y:S05]  /*45d0*/  BRA.U !UP2, `(.L_x_32) ;  /* 0x000000010a0c7547 */ /* 0x000fea000b800000 */
[----:B-1----:R1:W-:Y:S02]  /*45e0*/  STTM tmem[UR15+0x36], R198 ;  /* 0x000036c6000079ed */ /* 0x0023e4000804000f */
.L_x_31:
[----:B------:R-:W-:Y:S05]  /*45f0*/  BRA.U !UP2, `(.L_x_33) ;  /* 0x000000010a0c7547 */ /* 0x000fea000b800000 */
[----:B-1----:R1:W-:Y:S02]  /*4600*/  STTM tmem[UR15+0x38], R199 ;  /* 0x000038c7000079ed */ /* 0x0023e4000804000f */
.L_x_32:
[----:B------:R-:W-:Y:S05]  /*4610*/  BRA.U !UP2, `(.L_x_34) ;  /* 0x000000010a0c7547 */ /* 0x000fea000b800000 */
[----:B-1----:R1:W-:Y:S02]  /*4620*/  STTM tmem[UR15+0x3a], R200 ;  /* 0x00003ac8000079ed */ /* 0x0023e4000804000f */
.L_x_33:
[----:B------:R-:W-:Y:S05]  /*4630*/  BRA.U !UP2, `(.L_x_35) ;  /* 0x000000010a0c7547 */ /* 0x000fea000b800000 */
[----:B-1----:R1:W-:Y:S02]  /*4640*/  STTM tmem[UR15+0x3c], R201 ;  /* 0x00003cc9000079ed */ /* 0x0023e4000804000f */
.L_x_34:
[----:B------:R-:W-:Y:S05]  /*4650*/  BRA.U !UP2, `(.L_x_35) ;  /* 0x000000010a047547 */ /* 0x000fea000b800000 */
[----:B-1----:R1:W-:Y:S02]  /*4660*/  STTM tmem[UR15+0x3e], R202 ;  /* 0x00003eca000079ed */ /* 0x0023e4000804000f */
.L_x_35:
[----:B-1----:R-:W-:Y:S01]  /*4670*/  IMAD.SHL.U32 R187, R181, 0x4, RZ ;  /* 0x00000004b5bb7824 */ /* 0x002fe200078e00ff */
[----:B--2---:R-:W-:Y:S01]  /*4680*/  SHF.R.S32.HI R158, RZ, 0x1f, R181 ;  /* 0x0000001fff9e7819 */ /* 0x004fe200000114b5 */
[----:B------:R-:W-:Y:S01]  /*4690*/  UIADD3 UR52, UPT, UPT, UR11, -0x80, URZ ;  /* 0xffffff800b347890 */ /* 0x000fe2000fffe0ff */
[----:B------:R-:W-:Y:S01]  /*46a0*/  IMAD.SHL.U32 R191, R3, 0x4, RZ ;  /* 0x0000000403bf7824 */ /* 0x000fe200078e00ff */
[----:B------:R-:W-:Y:S01]  /*46b0*/  UISETP.GT.AND UP4, UPT, UR8, 0xbf, UPT ;  /* 0x000000bf0800788c */ /* 0x000fe2000bf84270 */
[----:B------:R-:W-:Y:S01]  /*46c0*/  SHF.L.U64.HI R189, R181, 0x2, R158 ;  /* 0x00000002b5bd7819 */ /* 0x000fe2000001029e */
[----:B------:R-:W1:Y:S01]  /*46d0*/  FENCE.VIEW.ASYNC.T ;  /* 0x00000000000073c6 */ /* 0x000e620000000200 */
[-C--:B------:R-:W-:Y:S01]  /*46e0*/  IADD3 R98, P1, PT, R98, R187.reuse, RZ ;  /* 0x000000bb62627210 */ /* 0x080fe20007f3e0ff */
[----:B------:R-:W-:Y:S01]  /*46f0*/  UISETP.NE.U32.AND UP2, UPT, UR16, URZ, UPT ;  /* 0x000000ff1000728c */ /* 0x000fe2000bf45070 */
[-C--:B------:R-:W-:Y:S02]  /*4700*/  IADD3 R94, P2, PT, R94, R187.reuse, RZ ;  /* 0x000000bb5e5e7210 */ /* 0x080fe40007f5e0ff */
[-C--:B------:R-:W-:Y:S01]  /*4710*/  IADD3 R90, P3, PT, R90, R187.reuse, RZ ;  /* 0x000000bb5a5a7210 */ /* 0x080fe20007f7e0ff */
[--C-:B------:R-:W-:Y:S01]  /*4720*/  IMAD.X R99, R99, 0x1, R189.reuse, P1 ;  /* 0x0000000163637824 */ /* 0x100fe200008e06bd */
        /* <DEDUP_REMOVED lines=52> */
[----:B------:R-:W-:Y:S01]  /*4a70*/  ISETP.GE.AND P1, PT, R71, UR52, PT ;  /* 0x0000003447007c0c */ /* 0x000fe2000bf26270 */
[--C-:B------:R-:W-:Y:S01]  /*4a80*/  IMAD.X R23, R23, 0x1, R189.reuse, P4 ;  /* 0x0000000117177824 */ /* 0x100fe200020e06bd */
[----:B------:R-:W-:Y:S01]  /*4a90*/  IADD3 R96, P3, PT, R96, R187, RZ ;  /* 0x000000bb60607210 */ /* 0x000fe20007f7e0ff */
[----:B------:R-:W-:Y:S01]  /*4aa0*/  IMAD.X R93, R93, 0x1, R189, P2 ;  /* 0x000000015d5d7824 */ /* 0x000fe200010e06bd */
[----:B---3--:R-:W-:Y:S01]  /*4ab0*/  SHF.R.S32.HI R160, RZ, 0x1f, R3 ;  /* 0x0000001fffa07819 */ /* 0x008fe20000011403 */
[----:B------:R-:W-:Y:S01]  /*4ac0*/  UISETP.LT.OR UP3, UPT, UR8, 0x40, UP2 ;  /* 0x000000400800788c */ /* 0x000fe20009761670 */
[----:B-1----:R-:W-:Y:S01]  /*4ad0*/  BAR.SYNC.DEFER_BLOCKING 0x0 ;  /* 0x0000000000007b1d */ /* 0x002fe20000010000 */
[----:B------:R-:W-:Y:S01]  /*4ae0*/  PLOP3.LUT P4, PT, PT, PT, UP4, 0x80, 0x8 ;  /* 0x000000000008781c */ /* 0x000fe20003f8f048 */
[----:B------:R-:W-:Y:S01]  /*4af0*/  IMAD.X R97, R97, 0x1, R189, P3 ;  /* 0x0000000161617824 */ /* 0x000fe200018e06bd */
[----:B----4-:R-:W-:-:S02]  /*4b00*/  SEL R162, RZ, 0x4, P1 ;  /* 0x00000004ffa27807 */ /* 0x010fc40000800000 */
[----:B------:R-:W-:Y:S02]  /*4b10*/  IADD3 R100, P2, PT, R100, R187, RZ ;  /* 0x000000bb64647210 */ /* 0x000fe40007f5e0ff */
[----:B------:R-:W-:Y:S02]  /*4b20*/  SHF.L.U64.HI R193, R3, 0x2, R160 ;  /* 0x0000000203c17819 */ /* 0x000fe400000102a0 */
[----:B------:R-:W-:Y:S01]  /*4b30*/  IADD3 R24, P3, PT, R24, R191, RZ ;  /* 0x000000bf18187210 */ /* 0x000fe20007f7e0ff */
[----:B------:R-:W-:Y:S01]  /*4b40*/  IMAD.X R101, R101, 0x1, R189, P2 ;  /* 0x0000000165657824 */ /* 0x000fe200010e06bd */
[----:B------:R-:W-:Y:S02]  /*4b50*/  SEL R162, R162, RZ, P4 ;  /* 0x000000ffa2a27207 */ /* 0x000fe40002000000 */
[----:B------:R-:W-:Y:S01]  /*4b60*/  ISETP.GE.AND P4, PT, R150, UR52, PT ;  /* 0x0000003496007c0c */ /* 0x000fe2000bf86270 */
[----:B------:R-:W-:Y:S01]  /*4b70*/  IMAD.X R25, R25, 0x1, R193, P3 ;  /* 0x0000000119197824 */ /* 0x000fe200018e06c1 */
[----:B------:R-:W-:-:S02]  /*4b80*/  ISETP.NE.U32.AND P2, PT, R162, RZ, PT ;  /* 0x000000ffa200720c */ /* 0x000fc40003f45070 */
[----:B------:R-:W-:Y:S02]  /*4b90*/  IADD3 R102, P1, PT, R102, R187, RZ ;  /* 0x000000bb66667210 */ /* 0x000fe40007f3e0ff */
[----:B------:R-:W-:Y:S02]  /*4ba0*/  SEL R162, RZ, 0x4, P4 ;  /* 0x00000004ffa27807 */ /* 0x000fe40002000000 */
[----:B------:R-:W-:Y:S01]  /*4bb0*/  ISETP.GE.AND P5, PT, R148, UR52, PT ;  /* 0x0000003494007c0c */ /* 0x000fe2000bfa6270 */
[----:B------:R-:W-:Y:S01]  /*4bc0*/  IMAD.X R103, R103, 0x1, R189, P1 ;  /* 0x0000000167677824 */ /* 0x000fe200008e06bd */
[----:B------:R-:W-:Y:S02]  /*4bd0*/  ISETP.GE.AND P3, PT, R146, UR52, PT ;  /* 0x0000003492007c0c */ /* 0x000fe4000bf66270 */
[----:B------:R-:W-:Y:S02]  /*4be0*/  ISETP.GE.AND P4, PT, R144, UR52, PT ;  /* 0x0000003490007c0c */ /* 0x000fe4000bf86270 */
[----:B-----5:R-:W-:-:S02]  /*4bf0*/  SEL R164, RZ, 0x4, P5 ;  /* 0x00000004ffa47807 */ /* 0x020fc40002800000 */
[----:B------:R-:W-:Y:S02]  /*4c00*/  SEL R166, RZ, 0x4, P3 ;  /* 0x00000004ffa67807 */ /* 0x000fe40001800000 */
[----:B------:R-:W-:Y:S02]  /*4c10*/  SEL R168, RZ, 0x4, P4 ;  /* 0x00000004ffa87807 */ /* 0x000fe40002000000 */
[----:B------:R-:W-:Y:S02]  /*4c20*/  PLOP3.LUT P1, PT, PT, PT, UP4, 0x80, 0x8 ;  /* 0x000000000008781c */ /* 0x000fe40003f2f048 */
[----:B------:R-:W-:Y:S02]  /*4c30*/  PLOP3.LUT P5, PT, PT, PT, UP4, 0x80, 0x8 ;  /* 0x000000000008781c */ /* 0x000fe40003faf048 */
[----:B------:R-:W-:Y:S02]  /*4c40*/  PLOP3.LUT P3, PT, PT, PT, UP4, 0x80, 0x8 ;  /* 0x000000000008781c */ /* 0x000fe40003f6f048 */
[----:B------:R-:W-:-:S02]  /*4c50*/  PLOP3.LUT P4, PT, PT, PT, UP4, 0x80, 0x8 ;  /* 0x000000000008781c */ /* 0x000fc40003f8f048 */
[----:B------:R-:W-:Y:S02]  /*4c60*/  IADD3 R26, P6, PT, R26, R191, RZ ;  /* 0x000000bf1a1a7210 */ /* 0x000fe40007fde0ff */
[----:B------:R-:W-:Y:S02]  /*4c70*/  SEL R162, R162, RZ, P1 ;  /* 0x000000ffa2a27207 */ /* 0x000fe40000800000 */
[----:B------:R-:W-:Y:S01]  /*4c80*/  SEL R164, R164, RZ, P5 ;  /* 0x000000ffa4a47207 */ /* 0x000fe20002800000 */
[----:B------:R-:W-:Y:S01]  /*4c90*/  IMAD.X R27, R27, 0x1, R193, P6 ;  /* 0x000000011b1b7824 */ /* 0x000fe200030e06c1 */
[----:B------:R-:W-:Y:S02]  /*4ca0*/  SEL R166, R166, RZ, P3 ;  /* 0x000000ffa6a67207 */ /* 0x000fe40001800000 */
[----:B------:R-:W-:Y:S02]  /*4cb0*/  SEL R168, R168, RZ, P4 ;  /* 0x000000ffa8a87207 */ /* 0x000fe40002000000 */
[----:B------:R-:W-:-:S02]  /*4cc0*/  ISETP.NE.U32.AND P5, PT, R162, RZ, PT ;  /* 0x000000ffa200720c */ /* 0x000fc40003fa5070 */
[----:B------:R-:W-:Y:S02]  /*4cd0*/  ISETP.NE.U32.AND P4, PT, R164, RZ, PT ;  /* 0x000000ffa400720c */ /* 0x000fe40003f85070 */
[----:B------:R-:W-:Y:S02]  /*4ce0*/  ISETP.NE.U32.AND P1, PT, R166, RZ, PT ;  /* 0x000000ffa600720c */ /* 0x000fe40003f25070 */
[----:B------:R-:W-:Y:S01]  /*4cf0*/  ISETP.NE.U32.AND P3, PT, R168, RZ, PT ;  /* 0x000000ffa800720c */ /* 0x000fe20003f65070 */
[----:B------:R-:W-:-:S12]  /*4d00*/  BRA.U UP3, `(.L_x_36) ;  /* 0x0000000103c47547 */ /* 0x000fd8000b800000 */
[----:B------:R-:W-:Y:S01]  /*4d10*/  UIADD3 UR6, UPT, UPT, UR12, 0x10000, URZ ;  /* 0x000100000c067890 */ /* 0x000fe2000fffe0ff */
[----:B------:R-:W-:Y:S01]  /*4d20*/  UMOV UR5, URZ ;  /* 0x000000ff00057c82 */ /* 0x000fe20008000000 */
[----:B------:R-:W-:Y:S02]  /*4d30*/  UMOV UR7, URZ ;  /* 0x000000ff00077c82 */ /* 0x000fe40008000000 */
[----:B------:R-:W-:Y:S02]  /*4d40*/  USHF.R.U32.HI UR6, URZ, 0x4, UR6 ;  /* 0x00000004ff067899 */ /* 0x000fe40008011606 */
[----:B------:R-:W-:Y:S02]  /*4d50*/  UIADD3 UR36, UPT, UPT, UR9, 0x48, URZ ;  /* 0x0000004809247890 */ /* 0x000fe4000fffe0ff */
[----:B------:R-:W-:Y:S02]  /*4d60*/  USGXT.U32 UR16, UR6, 0xe ;  /* 0x0000000e0610789a */ /* 0x000fe40008000000 */
[----:B------:R-:W-:-:S02]  /*4d70*/  UIADD3 UR37, UPT, UPT, UR9, 0x50, URZ ;  /* 0x0000005009257890 */ /* 0x000fc4000fffe0ff */
[----:B------:R-:W-:Y:S01]  /*4d80*/  UIADD3 UR34, UP3, UPT, UR16, 0x2, URZ ;  /* 0x0000000210227890 */ /* 0x000fe2000ff7e0ff */
[----:B------:R-:W-:Y:S01]  /*4d90*/  UMOV UR6, UR10 ;  /* 0x0000000a00067c82 */ /* 0x000fe20008000000 */
[----:B------:R-:W-:Y:S02]  /*4da0*/  UIADD3 UR40, UPT, UPT, UR9, 0x58, URZ ;  /* 0x0000005809287890 */ /* 0x000fe4000fffe0ff */
[----:B------:R-:W-:Y:S01]  /*4db0*/  UIADD3.X UR35, UPT, UPT, UR5, 0x40004040, URZ, UP3, !UPT ;  /* 0x4000404005237890 */ /* 0x000fe20009ffe4ff */
[----:B------:R-:W-:Y:S01]  /*4dc0*/  UMOV UR53, UR6 ;  /* 0x0000000600357c82 */ /* 0x000fe20008000000 */
[----:B------:R-:W-:Y:S02]  /*4dd0*/  UIADD3 UR41, UPT, UPT, UR9, 0x60, URZ ;  /* 0x0000006009297890 */ /* 0x000fe4000fffe0ff */
[----:B------:R-:W-:Y:S02]  /*4de0*/  UIADD3.64 UR6, UPT, UPT, UR34, 0x2, URZ ;  /* 0x0000000222067897 */ /* 0x000fe4000fffe0ff */
[----:B------:R-:W-:-:S02]  /*4df0*/  UIADD3.64 UR38, UPT, UPT, UR34, 0x4, URZ ;  /* 0x0000000422267897 */ /* 0x000fc4000fffe0ff */
[----:B------:R-:W-:Y:S02]  /*4e00*/  UIADD3.64 UR42, UPT, UPT, UR34, 0x1fe, URZ ;  /* 0x000001fe222a7897 */ /* 0x000fe4000fffe0ff */
[----:B------:R-:W-:Y:S02]  /*4e10*/  UIADD3 UR46, UPT, UPT, UR9, 0x68, URZ ;  /* 0x00000068092e7890 */ /* 0x000fe4000fffe0ff */
[----:B------:R-:W-:Y:S02]  /*4e20*/  UIADD3.64 UR44, UPT, UPT, UR34, 0x200, URZ ;  /* 0x00000200222c7897 */ /* 0x000fe4000fffe0ff */
[----:B------:R-:W-:Y:S02]  /*4e30*/  UIADD3 UR47, UPT, UPT, UR9, 0x70, URZ ;  /* 0x00000070092f7890 */ /* 0x000fe4000fffe0ff */
[----:B------:R-:W-:Y:S01]  /*4e40*/  UIADD3.64 UR48, UPT, UPT, UR34, 0x202, URZ ;  /* 0x0000020222307897 */ /* 0x000fe2000fffe0ff */
[----:B------:R-:W-:Y:S01]  /*4e50*/  UMOV UR18, 0x0 ;  /* 0x0000000000127882 */ /* 0x000fe20000000000 */
[----:B------:R-:W-:Y:S01]  /*4e60*/  UMOV UR19, 0x8100910 ;  /* 0x0810091000137882 */ /* 0x000fe20000000000 */
[----:B------:R-:W-:-:S02]  /*4e70*/  UIADD3 UR5, UPT, UPT, UR9, 0x78, URZ ;  /* 0x0000007809057890 */ /* 0x000fc4000fffe0ff */
[----:B------:R-:W-:Y:S01]  /*4e80*/  UIADD3.64 UR50, UPT, UPT, UR34, 0x204, URZ ;  /* 0x0000020422327897 */ /* 0x000fe2000fffe0ff */
[----:B------:R-:W-:Y:S01]  /*4e90*/  UMOV UR17, 0x40004040 ;  /* 0x4000404000117882 */ /* 0x000fe20000000000 */
[----:B------:R-:W-:Y:S01]  /*4ea0*/  UMOV UR20, 0x0 ;  /* 0x0000000000147882 */ /* 0x000fe20000000000 */
[----:B------:R-:W-:Y:S01]  /*4eb0*/  UMOV UR21, 0x8100910 ;  /* 0x0810091000157882 */ /* 0x000fe20000000000 */
[----:B------:R-:W-:Y:S01]  /*4ec0*/  UMOV UR22, 0x0 ;  /* 0x0000000000167882 */ /* 0x000fe20000000000 */
[----:B------:R-:W-:Y:S01]  /*4ed0*/  UMOV UR23, 0x8100910 ;  /* 0x0810091000177882 */ /* 0x000fe20000000000 */
[----:B------:R1:W-:Y:S01]  /*4ee0*/  UTCHMMA tmem[UR14], gdesc[UR16], tmem[UR9], tmem[UR18], idesc[UR19], !UPT ;  /* 0x00ff12100e0079ea */ /* 0x0003e2000f800009 */
[----:B------:R-:W-:Y:S01]  /*4ef0*/  UMOV UR24, 0x0 ;  /* 0x0000000000187882 */ /* 0x000fe20000000000 */
[----:B------:R-:W-:Y:S01]  /*4f00*/  UMOV UR25, 0x8100910 ;  /* 0x0810091000197882 */ /* 0x000fe20000000000 */
[----:B------:R1:W-:Y:S01]  /*4f10*/  UTCHMMA tmem[UR36], gdesc[UR34], tmem[UR9], tmem[UR20], idesc[UR21], UPT ;  /* 0x00ff1422240079ea */ /* 0x0003e2000b800009 */
        /* <DEDUP_REMOVED lines=12> */
[----:B------:R1:W-:Y:S01]  /*4fe0*/  UTCHMMA tmem[UR47], gdesc[UR48], tmem[UR9], tmem[UR28], idesc[UR29], UPT ;  /* 0x00ff1c302f0079ea */ /* 0x0003e2000b800009 */
[----:B------:R1:W-:Y:S01]  /*4ff0*/  UTCHMMA tmem[UR5], gdesc[UR50], tmem[UR9], tmem[UR54], idesc[UR55], UPT ;  /* 0x00ff3632050079ea */ /* 0x0003e2000b800009 */
[----:B------:R1:W-:Y:S01]  /*5000*/  UTCBAR [UR53], URZ ;  /* 0x000000ff350073e9 */ /* 0x0003e200080000ff */
[----:B------:R-:W-:Y:S01]  /*5010*/  NOP ;  /* 0x0000000000007918 */ /* 0x000fe20000000000 */
.L_x_36:
[----:B------:R-:W-:Y:S01]  /*5020*/  BAR.SYNC.DEFER_BLOCKING 0x0 ;  /* 0x0000000000007b1d */ /* 0x000fe20000010000 */
[----:B------:R-:W-:Y:S01]  /*5030*/  ISETP.GE.AND P6, PT, R156, UR52, PT ;  /* 0x000000349c007c0c */ /* 0x000fe2000bfc6270 */
[----:B------:R-:W-:-:S04]  /*5040*/  UISETP.GE.AND UP3, UPT, UR8, 0x80, UPT ;  /* 0x000000800800788c */ /* 0x000fc8000bf66270 */
[----:B------:R-:W-:Y:S01]  /*5050*/  @!PT LDS RZ, [RZ] ;  /* 0x00000000fffff984 */ /* 0x000fe20000000800 */
[----:B------:R-:W-:Y:S01]  /*5060*/  @!PT LDS RZ, [RZ] ;  /* 0x00000000fffff984 */ /* 0x000fe20000000800 */
[----:B------:R-:W-:Y:S01]  /*5070*/  @!PT LDS RZ, [RZ] ;  /* 0x00000000fffff984 */ /* 0x000fe20000000800 */
[----:B------:R-:W-:Y:S01]  /*5080*/  LDGSTS.E [R137], desc[UR32][R98.64], P2 ;  /* 0x0000000062897fae */ /* 0x000fe200091a1020 */
[----:B------:R-:W-:-:S03]  /*5090*/  PLOP3.LUT P2, PT, PT, PT, UP4, 0x80, 0x8 ;  /* 0x000000000008781c */ /* 0x000fc60003f4f048 */
[----:B------:R-:W-:Y:S01]  /*50a0*/  LDGSTS.E [R137+0x8], desc[UR32][R94.64], P5 ;  /* 0x000080005e897fae */ /* 0x000fe2000a9a1020 */
[----:B------:R-:W-:-:S03]  /*50b0*/  ISETP.GE.AND P5, PT, R152, UR52, PT ;  /* 0x0000003498007c0c */ /* 0x000fc6000bfa6270 */
[----:B------:R2:W-:Y:S01]  /*50c0*/  LDGSTS.E [R137+0x10], desc[UR32][R90.64], P4 ;  /* 0x000100005a897fae */ /* 0x0005e2000a1a1020 */
[----:B------:R-:W-:Y:S02]  /*50d0*/  ISETP.GE.AND P4, PT, R154, UR52, PT ;  /* 0x000000349a007c0c */ /* 0x000fe4000bf86270 */
[----:B------:R-:W-:Y:S01]  /*50e0*/  SEL R162, RZ, 0x4, P5 ;  /* 0x00000004ffa27807 */ /* 0x000fe20002800000 */
[----:B------:R-:W-:Y:S01]  /*50f0*/  LDGSTS.E [R137+0x18], desc[UR32][R86.64], P1 ;  /* 0x0001800056897fae */ /* 0x000fe200089a1020 */
[----:B------:R-:W-:Y:S02]  /*5100*/  SEL R164, RZ, 0x4, P4 ;  /* 0x00000004ffa47807 */ /* 0x000fe40002000000 */
[----:B------:R-:W-:Y:S01]  /*5110*/  PLOP3.LUT P5, PT, PT, PT, UP4, 0x80, 0x8 ;  /* 0x000000000008781c */ /* 0x000fe20003faf048 */
[----:B------:R-:W-:Y:S01]  /*5120*/  LDGSTS.E [R137+0x20], desc[UR32][R82.64], P3 ;  /* 0x0002000052897fae */ /* 0x000fe200099a1020 */
[----:B------:R-:W-:Y:S02]  /*5130*/  ISETP.GE.AND P4, PT, R136, UR52, PT ;  /* 0x0000003488007c0c */ /* 0x000fe4000bf86270 */
[----:B------:R-:W-:-:S02]  /*5140*/  SEL R164, R164, RZ, P5 ;  /* 0x000000ffa4a47207 */ /* 0x000fc40002800000 */
[----:B------:R-:W-:Y:S02]  /*5150*/  IADD3 R28, P5, PT, R28, R191, RZ ;  /* 0x000000bf1c1c7210 */ /* 0x000fe40007fbe0ff */
[----:B------:R-:W-:Y:S02]  /*5160*/  SEL R162, R162, RZ, P2 ;  /* 0x000000ffa2a27207 */ /* 0x000fe40001000000 */
[----:B--2---:R-:W-:Y:S01]  /*5170*/  SEL R90, RZ, 0x4, P4 ;  /* 0x00000004ff5a7807 */ /* 0x004fe20002000000 */
[----:B------:R-:W-:Y:S01]  /*5180*/  IMAD.X R29, R29, 0x1, R193, P5 ;  /* 0x000000011d1d7824 */ /* 0x000fe200028e06c1 */
[----:B------:R-:W-:Y:S02]  /*5190*/  ISETP.NE.U32.AND P4, PT, R162, RZ, PT ;  /* 0x000000ffa200720c */ /* 0x000fe40003f85070 */
[----:B------:R-:W-:Y:S02]  /*51a0*/  ISETP.NE.U32.AND P5, PT, R164, RZ, PT ;  /* 0x000000ffa400720c */ /* 0x000fe40003fa5070 */
[----:B------:R-:W-:-:S02]  /*51b0*/  SEL R94, RZ, 0x4, P6 ;  /* 0x00000004ff5e7807 */ /* 0x000fc40003000000 */
[----:B------:R-:W-:Y:S02]  /*51c0*/  PLOP3.LUT P6, PT, PT, PT, UP4, 0x80, 0x8 ;  /* 0x000000000008781c */ /* 0x000fe40003fcf048 */
[----:B------:R-:W-:Y:S02]  /*51d0*/  PLOP3.LUT P2, PT, PT, PT, UP4, 0x80, 0x8 ;  /* 0x000000000008781c */ /* 0x000fe40003f4f048 */
[----:B------:R-:W-:Y:S02]  /*51e0*/  SEL R90, R90, RZ, P6 ;  /* 0x000000ff5a5a7207 */ /* 0x000fe40003000000 */
[----:B------:R-:W-:Y:S01]  /*51f0*/  SEL R94, R94, RZ, P2 ;  /* 0x000000ff5e5e7207 */ /* 0x000fe20001000000 */
[----:B------:R-:W-:Y:S01]  /*5200*/  LDGSTS.E [R137+0x28], desc[UR32][R78.64], P4 ;  /* 0x000280004e897fae */ /* 0x000fe2000a1a1020 */
[----:B------:R-:W-:Y:S02]  /*5210*/  ISETP.GE.AND P4, PT, R138, UR52, PT ;  /* 0x000000348a007c0c */ /* 0x000fe4000bf86270 */
[----:B------:R-:W-:Y:S01]  /*5220*/  ISETP.NE.U32.AND P1, PT, R90, RZ, PT ;  /* 0x000000ff5a00720c */ /* 0x000fe20003f25070 */
[----:B------:R2:W-:Y:S01]  /*5230*/  LDGSTS.E [R137+0x30], desc[UR32][R74.64], P5 ;  /* 0x000300004a897fae */ /* 0x0005e2000a9a1020 */
[----:B------:R-:W-:-:S02]  /*5240*/  ISETP.GE.AND P5, PT, R139, UR52, PT ;  /* 0x000000348b007c0c */ /* 0x000fc4000bfa6270 */
[----:B------:R-:W-:Y:S02]  /*5250*/  IADD3 R32, P2, PT, R32, R191, RZ ;  /* 0x000000bf20207210 */ /* 0x000fe40007f5e0ff */
[----:B------:R-:W-:Y:S02]  /*5260*/  SEL R91, RZ, 0x4, P5 ;  /* 0x00000004ff5b7807 */ /* 0x000fe40002800000 */
[----:B------:R-:W-:Y:S01]  /*5270*/  PLOP3.LUT P5, PT, PT, PT, UP4, 0x80, 0x8 ;  /* 0x000000000008781c */ /* 0x000fe20003faf048 */
[----:B------:R-:W-:Y:S01]  /*5280*/  IMAD.X R33, R33, 0x1, R193, P2 ;  /* 0x0000000121217824 */ /* 0x000fe200010e06c1 */
[----:B------:R-:W-:Y:S02]  /*5290*/  PLOP3.LUT P3, PT, PT, PT, UP4, 0x80, 0x8 ;  /* 0x000000000008781c */ /* 0x000fe40003f6f048 */
[----:B------:R-:W-:Y:S02]  /*52a0*/  SEL R90, RZ, 0x4, P4 ;  /* 0x00000004ff5a7807 */ /* 0x000fe40002000000 */
[----:B------:R-:W-:-:S02]  /*52b0*/  SEL R91, R91, RZ, P5 ;  /* 0x000000ff5b5b7207 */ /* 0x000fc40002800000 */
[----:B------:R-:W-:Y:S02]  /*52c0*/  ISETP.GE.AND P4, PT, R141, UR52, PT ;  /* 0x000000348d007c0c */ /* 0x000fe4000bf86270 */
[----:B------:R-:W-:Y:S02]  /*52d0*/  IADD3 R36, P5, PT, R36, R191, RZ ;  /* 0x000000bf24247210 */ /* 0x000fe40007fbe0ff */
[----:B------:R-:W-:Y:S02]  /*52e0*/  SEL R90, R90, RZ, P3 ;  /* 0x000000ff5a5a7207 */ /* 0x000fe40001800000 */
[----:B------:R-:W-:Y:S01]  /*52f0*/  ISETP.NE.U32.AND P2, PT, R94, RZ, PT ;  /* 0x000000ff5e00720c */ /* 0x000fe20003f45070 */
[----:B------:R-:W-:Y:S01]  /*5300*/  IMAD.X R37, R37, 0x1, R193, P5 ;  /* 0x0000000125257824 */ /* 0x000fe200028e06c1 */
[----:B--2---:R-:W-:Y:S02]  /*5310*/  SEL R74, RZ, 0x4, P4 ;  /* 0x00000004ff4a7807 */ /* 0x004fe40002000000 */
[----:B------:R-:W-:-:S02]  /*5320*/  ISETP.NE.U32.AND P4, PT, R90, RZ, PT ;  /* 0x000000ff5a00720c */ /* 0x000fc40003f85070 */
[----:B------:R-:W-:Y:S02]  /*5330*/  ISETP.NE.U32.AND P5, PT, R91, RZ, PT ;  /* 0x000000ff5b00720c */ /* 0x000fe40003fa5070 */
[----:B------:R-:W-:Y:S02]  /*5340*/  ISETP.GE.AND P6, PT, R140, UR52, PT ;  /* 0x000000348c007c0c */ /* 0x000fe4000bfc6270 */
[----:B------:R-:W-:Y:S02]  /*5350*/  PLOP3.LUT P3, PT, PT, PT, UP4, 0x80, 0x8 ;  /* 0x000000000008781c */ /* 0x000fe40003f6f048 */
[----:B------:R-:W-:Y:S01]  /*5360*/  SEL R78, RZ, 0x4, P6 ;  /* 0x00000004ff4e7807 */ /* 0x000fe20003000000 */
[----:B------:R-:W-:Y:S01]  /*5370*/  LDGSTS.E [R137+0x38], desc[UR32][R66.64], P2 ;  /* 0x0003800042897fae */ /* 0x000fe200091a1020 */
[----:B------:R-:W-:Y:S02]  /*5380*/  PLOP3.LUT P6, PT, PT, PT, UP4, 0x80, 0x8 ;  /* 0x000000000008781c */ /* 0x000fe40003fcf048 */
[----:B------:R-:W-:Y:S01]  /*5390*/  SEL R78, R78, RZ, P3 ;  /* 0x000000ff4e4e7207 */ /* 0x000fe20001800000 */
[----:B------:R-:W-:Y:S01]  /*53a0*/  LDGSTS.E [R137+0x40], desc[UR32][R62.64], P1 ;  /* 0x000400003e897fae */ /* 0x000fe200089a1020 */
[----:B------:R-:W-:-:S02]  /*53b0*/  SEL R74, R74, RZ, P6 ;  /* 0x000000ff4a4a7207 */ /* 0x000fc40003000000 */
[----:B------:R-:W-:Y:S01]  /*53c0*/  IADD3 R40, P3, PT, R40, R191, RZ ;  /* 0x000000bf28287210 */ /* 0x000fe20007f7e0ff */
[----:B------:R-:W-:Y:S01]  /*53d0*/  LDGSTS.E [R137+0x48], desc[UR32][R58.64], P4 ;  /* 0x000480003a897fae */ /* 0x000fe2000a1a1020 */
[----:B------:R-:W-:Y:S02]  /*53e0*/  ISETP.GE.AND P4, PT, R143, UR52, PT ;  /* 0x000000348f007c0c */ /* 0x000fe4000bf86270 */
[----:B------:R-:W-:Y:S01]  /*53f0*/  ISETP.NE.U32.AND P2, PT, R74, RZ, PT ;  /* 0x000000ff4a00720c */ /* 0x000fe20003f45070 */
[----:B------:R2:W-:Y:S01]  /*5400*/  LDGSTS.E [R137+0x50], desc[UR32][R54.64], P5 ;  /* 0x0005000036897fae */ /* 0x0005e2000a9a1020 */
[----:B------:R-:W-:Y:S01]  /*5410*/  ISETP.GE.AND P5, PT, R145, UR52, PT ;  /* 0x0000003491007c0c */ /* 0x000fe2000bfa6270 */
[----:B------:R-:W-:Y:S01]  /*5420*/  IMAD.X R41, R41, 0x1, R193, P3 ;  /* 0x0000000129297824 */ /* 0x000fe200018e06c1 */
[----:B------:R-:W-:Y:S02]  /*5430*/  PLOP3.LUT P1, PT, PT, PT, UP4, 0x80, 0x8 ;  /* 0x000000000008781c */ /* 0x000fe40003f2f048 */
[----:B------:R-:W-:-:S02]  /*5440*/  SEL R75, RZ, 0x4, P5 ;  /* 0x00000004ff4b7807 */ /* 0x000fc40002800000 */
[----:B------:R-:W-:Y:S02]  /*5450*/  PLOP3.LUT P5, PT, PT, PT, UP4, 0x80, 0x8 ;  /* 0x000000000008781c */ /* 0x000fe40003faf048 */
[----:B------:R-:W-:Y:S02]  /*5460*/  SEL R74, RZ, 0x4, P4 ;  /* 0x00000004ff4a7807 */ /* 0x000fe40002000000 */
[----:B------:R-:W-:Y:S02]  /*5470*/  SEL R75, R75, RZ, P5 ;  /* 0x000000ff4b4b7207 */ /* 0x000fe40002800000 */
[----:B------:R-:W-:Y:S02]  /*5480*/  ISETP.GE.AND P4, PT, R149, UR52, PT ;  /* 0x0000003495007c0c */ /* 0x000fe4000bf86270 */
[----:B------:R-:W-:Y:S02]  /*5490*/  IADD3 R44, P5, PT, R44, R191, RZ ;  /* 0x000000bf2c2c7210 */ /* 0x000fe40007fbe0ff */
[----:B------:R-:W-:-:S02]  /*54a0*/  SEL R74, R74, RZ, P1 ;  /* 0x000000ff4a4a7207 */ /* 0x000fc40000800000 */
[----:B------:R-:W-:Y:S01]  /*54b0*/  ISETP.NE.U32.AND P3, PT, R78, RZ, PT ;  /* 0x000000ff4e00720c */ /* 0x000fe20003f65070 */
[----:B------:R-:W-:Y:S01]  /*54c0*/  IMAD.X R45, R45, 0x1, R193, P5 ;  /* 0x000000012d2d7824 */ /* 0x000fe200028e06c1 */
[----:B--2---:R-:W-:Y:S02]  /*54d0*/  SEL R54, RZ, 0x4, P4 ;  /* 0x00000004ff367807 */ /* 0x004fe40002000000 */
[----:B------:R-:W-:Y:S02]  /*54e0*/  ISETP.NE.U32.AND P4, PT, R74, RZ, PT ;  /* 0x000000ff4a00720c */ /* 0x000fe40003f85070 */
[----:B------:R-:W-:Y:S02]  /*54f0*/  ISETP.NE.U32.AND P5, PT, R75, RZ, PT ;  /* 0x000000ff4b00720c */ /* 0x000fe40003fa5070 */
[----:B------:R-:W-:Y:S02]  /*5500*/  ISETP.GE.AND P6, PT, R147, UR52, PT ;  /* 0x0000003493007c0c */ /* 0x000fe4000bfc6270 */
[----:B------:R-:W-:-:S02]  /*5510*/  PLOP3.LUT P1, PT, PT, PT, UP4, 0x80, 0x8 ;  /* 0x000000000008781c */ /* 0x000fc40003f2f048 */
[----:B------:R-:W-:Y:S01]  /*5520*/  SEL R58, RZ, 0x4, P6 ;  /* 0x00000004ff3a7807 */ /* 0x000fe20003000000 */
[----:B------:R-:W-:Y:S01]  /*5530*/  LDGSTS.E [R137+0x58], desc[UR32][R50.64], P3 ;  /* 0x0005800032897fae */ /* 0x000fe200099a1020 */
[----:B------:R-:W-:Y:S02]  /*5540*/  PLOP3.LUT P6, PT, PT, PT, UP4, 0x80, 0x8 ;  /* 0x000000000008781c */ /* 0x000fe40003fcf048 */
[----:B------:R-:W-:Y:S01]  /*5550*/  SEL R58, R58, RZ, P1 ;  /* 0x000000ff3a3a7207 */ /* 0x000fe20000800000 */
[----:B------:R2:W-:Y:S01]  /*5560*/  LDGSTS.E [R137+0x60], desc[UR32][R46.64], P2 ;  /* 0x000600002e897fae */ /* 0x0005e200091a1020 */
[----:B------:R-:W-:Y:S02]  /*5570*/  SEL R54, R54, RZ, P6 ;  /* 0x000000ff36367207 */ /* 0x000fe40003000000 */
[----:B------:R-:W-:Y:S01]  /*5580*/  IADD3 R48, P1, PT, R48, R191, RZ ;  /* 0x000000bf30307210 */ /* 0x000fe20007f3e0ff */
[----:B------:R-:W-:Y:S01]  /*5590*/  LDGSTS.E [R137+0x68], desc[UR32][R42.64], P4 ;  /* 0x000680002a897fae */ /* 0x000fe2000a1a1020 */
[----:B------:R-:W-:-:S02]  /*55a0*/  ISETP.GE.AND P4, PT, R151, UR52, PT ;  /* 0x0000003497007c0c */ /* 0x000fc4000bf86270 */
[----:B------:R-:W-:Y:S01]  /*55b0*/  ISETP.NE.U32.AND P3, PT, R54, RZ, PT ;  /* 0x000000ff3600720c */ /* 0x000fe20003f65070 */
[----:B------:R3:W-:Y:S01]  /*55c0*/  LDGSTS.E [R137+0x70], desc[UR32][R38.64], P5 ;  /* 0x0007000026897fae */ /* 0x0007e2000a9a1020 */
[----:B------:R-:W-:Y:S01]  /*55d0*/  ISETP.GE.AND P5, PT, R153, UR52, PT ;  /* 0x0000003499007c0c */ /* 0x000fe2000bfa6270 */
[----:B------:R-:W-:Y:S01]  /*55e0*/  IMAD.X R49, R49, 0x1, R193, P1 ;  /* 0x0000000131317824 */ /* 0x000fe200008e06c1 */
[----:B------:R-:W-:Y:S02]  /*55f0*/  PLOP3.LUT P2, PT, PT, PT, UP4, 0x80, 0x8 ;  /* 0x000000000008781c */ /* 0x000fe40003f4f048 */
[----:B------:R-:W-:Y:S02]  /*5600*/  SEL R54, RZ, 0x4, P4 ;  /* 0x00000004ff367807 */ /* 0x000fe40002000000 */
[----:B------:R-:W-:Y:S02]  /*5610*/  SEL R55, RZ, 0x4, P5 ;  /* 0x00000004ff377807 */ /* 0x000fe40002800000 */
[----:B------:R-:W-:-:S02]  /*5620*/  PLOP3.LUT P5, PT, PT, PT, UP4, 0x80, 0x8 ;  /* 0x000000000008781c */ /* 0x000fc40003faf048 */
[----:B------:R-:W-:Y:S02]  /*5630*/  ISETP.NE.U32.AND P1, PT, R58, RZ, PT ;  /* 0x000000ff3a00720c */ /* 0x000fe40003f25070 */
[----:B------:R-:W-:Y:S02]  /*5640*/  ISETP.GE.AND P4, PT, R157, UR52, PT ;  /* 0x000000349d007c0c */ /* 0x000fe4000bf86270 */
[----:B------:R-:W-:Y:S02]  /*5650*/  SEL R54, R54, RZ, P2 ;  /* 0x000000ff36367207 */ /* 0x000fe40001000000 */
[----:B------:R-:W-:Y:S02]  /*5660*/  ISETP.GE.AND P6, PT, R155, UR52, PT ;  /* 0x000000349b007c0c */ /* 0x000fe4000bfc6270 */
[----:B------:R-:W-:Y:S02]  /*5670*/  SEL R55, R55, RZ, P5 ;  /* 0x000000ff37377207 */ /* 0x000fe40002800000 */
[----:B--2---:R-:W-:-:S02]  /*5680*/  SEL R47, RZ, 0x4, P4 ;  /* 0x00000004ff2f7807 */ /* 0x004fc40002000000 */
[----:B---3--:R-:W-:Y:S01]  /*5690*/  IADD3 R38, P5, PT, R52, R191, RZ ;  /* 0x000000bf34267210 */ /* 0x008fe20007fbe0ff */
[----:B------:R-:W-:Y:S01]  /*56a0*/  LDGSTS.E [R137+0x78], desc[UR32][R34.64], P1 ;  /* 0x0007800022897fae */ /* 0x000fe200089a1020 */
[----:B------:R-:W-:Y:S02]  /*56b0*/  ISETP.NE.U32.AND P4, PT, R54, RZ, PT ;  /* 0x000000ff3600720c */ /* 0x000fe40003f85070 */
[----:B------:R-:W-:Y:S01]  /*56c0*/  SEL R42, RZ, 0x4, P6 ;  /* 0x00000004ff2a7807 */ /* 0x000fe20003000000 */
[----:B------:R-:W-:Y:S01]  /*56d0*/  IMAD.X R39, R53, 0x1, R193, P5 ;  /* 0x0000000135277824 */ /* 0x000fe200028e06c1 */
[----:B------:R-:W-:Y:S01]  /*56e0*/  PLOP3.LUT P2, PT, PT, PT, UP4, 0x80, 0x8 ;  /* 0x000000000008781c */ /* 0x000fe20003f4f048 */
[----:B------:R-:W-:Y:S01]  /*56f0*/  LDGSTS.E [R137+0x80], desc[UR32][R30.64], P3 ;  /* 0x000800001e897fae */ /* 0x000fe200099a1020 */
[----:B------:R-:W-:Y:S02]  /*5700*/  ISETP.NE.U32.AND P5, PT, R55, RZ, PT ;  /* 0x000000ff3700720c */ /* 0x000fe40003fa5070 */
[----:B------:R-:W-:-:S02]  /*5710*/  SEL R46, R42, RZ, P2 ;  /* 0x000000ff2a2e7207 */ /* 0x000fc40001000000 */
[----:B------:R-:W-:Y:S02]  /*5720*/  IADD3 R42, P2, PT, R56, R191, RZ ;  /* 0x000000bf382a7210 */ /* 0x000fe40007f5e0ff */
[----:B------:R-:W-:Y:S01]  /*5730*/  PLOP3.LUT P6, PT, PT, PT, UP4, 0x80, 0x8 ;  /* 0x000000000008781c */ /* 0x000fe20003fcf048 */
[----:B------:R2:W-:Y:S01]  /*5740*/  LDGSTS.E [R137+0x88], desc[UR32][R4.64], P4 ;  /* 0x0008800004897fae */ /* 0x0005e2000a1a1020 */
[----:B------:R-:W-:Y:S01]  /*5750*/  ISETP.GE.AND P3, PT, R159, UR52, PT ;  /* 0x000000349f007c0c */ /* 0x000fe2000bf66270 */
[----:B------:R-:W-:Y:S01]  /*5760*/  IMAD.X R43, R57, 0x1, R193, P2 ;  /* 0x00000001392b7824 */ /* 0x000fe200010e06c1 */
        /* <DEDUP_REMOVED lines=8> */
[----:B------:R-:W-:Y:S01]  /*57f0*/  LDGSTS.E [R137+0x98], desc[UR32][R8.64], P2 ;  /* 0x0009800008897fae */ /* 0x000fe200091a1020 */
[----:B------:R-:W-:Y:S02]  /*5800*/  ISETP.GE.AND P5, PT, R163, UR52, PT ;  /* 0x00000034a3007c0c */ /* 0x000fe4000bfa6270 */
[----:B------:R-:W-:-:S02]  /*5810*/  SEL R47, RZ, 0x4, P6 ;  /* 0x00000004ff2f7807 */ /* 0x000fc40003000000 */
[----:B------:R-:W-:Y:S02]  /*5820*/  PLOP3.LUT P4, PT, PT, PT, UP4, 0x80, 0x8 ;  /* 0x000000000008781c */ /* 0x000fe40003f8f048 */
[----:B------:R-:W-:Y:S02]  /*5830*/  ISETP.GE.AND P3, PT, R165, UR52, PT ;  /* 0x00000034a5007c0c */ /* 0x000fe4000bf66270 */
[----:B--2---:R-:W-:Y:S01]  /*5840*/  SEL R5, RZ, 0x4, P5 ;  /* 0x00000004ff057807 */ /* 0x004fe20002800000 */
[----:B------:R-:W-:Y:S01]  /*5850*/  LDGSTS.E [R137+0xa0], desc[UR32][R10.64], P1 ;  /* 0x000a00000a897fae */ /* 0x000fe200089a1020 */
[----:B------:R-:W-:Y:S02]  /*5860*/  SEL R47, R47, RZ, P4 ;  /* 0x000000ff2f2f7207 */ /* 0x000fe40002000000 */
[----:B------:R-:W-:Y:S02]  /*5870*/  PLOP3.LUT P5, PT, PT, PT, UP4, 0x80, 0x8 ;  /* 0x000000000008781c */ /* 0x000fe40003faf048 */
[----:B------:R-:W-:-:S02]  /*5880*/  IADD3 R4, P4, PT, R60, R191, RZ ;  /* 0x000000bf3c047210 */ /* 0x000fc40007f9e0ff */
[----:B------:R-:W-:Y:S02]  /*5890*/  SEL R31, RZ, 0x4, P3 ;  /* 0x00000004ff1f7807 */ /* 0x000fe40001800000 */
[----:B------:R-:W-:Y:S02]  /*58a0*/  ISETP.NE.U32.AND P3, PT, R46, RZ, PT ;  /* 0x000000ff2e00720c */ /* 0x000fe40003f65070 */
[----:B------:R-:W-:Y:S01]  /*58b0*/  SEL R30, R5, RZ, P5 ;  /* 0x000000ff051e7207 */ /* 0x000fe20002800000 */
[----:B------:R-:W-:Y:S01]  /*58c0*/  IMAD.X R5, R61, 0x1, R193, P4 ;  /* 0x000000013d057824 */ /* 0x000fe200020e06c1 */
[----:B------:R-:W-:Y:S02]  /*58d0*/  ISETP.NE.U32.AND P4, PT, R47, RZ, PT ;  /* 0x000000ff2f00720c */ /* 0x000fe40003f85070 */
[----:B---3--:R-:W-:Y:S02]  /*58e0*/  IADD3 R6, P5, PT, R64, R191, RZ ;  /* 0x000000bf40067210 */ /* 0x008fe40007fbe0ff */
[----:B------:R-:W-:-:S02]  /*58f0*/  PLOP3.LUT P6, PT, PT, PT, UP4, 0x80, 0x8 ;  /* 0x000000000008781c */ /* 0x000fc40003fcf048 */
[----:B------:R-:W-:Y:S01]  /*5900*/  ISETP.GE.AND P1, PT, R167, UR52, PT ;  /* 0x00000034a7007c0c */ /* 0x000fe2000bf26270 */
[----:B------:R-:W-:Y:S01]  /*5910*/  IMAD.X R7, R65, 0x1, R193, P5 ;  /* 0x0000000141077824 */ /* 0x000fe200028e06c1 */
[----:B------:R-:W-:Y:S01]  /*5920*/  ISETP.NE.U32.AND P5, PT, R30, RZ, PT ;  /* 0x000000ff1e00720c */ /* 0x000fe20003fa5070 */
[----:B------:R2:W-:Y:S01]  /*5930*/  LDGSTS.E [R137+0xa8], desc[UR32][R12.64], P3 ;  /* 0x000a80000c897fae */ /* 0x0005e200099a1020 */
[----:B------:R-:W-:Y:S02]  /*5940*/  SEL R31, R31, RZ, P6 ;  /* 0x000000ff1f1f7207 */ /* 0x000fe40003000000 */
[----:B------:R-:W-:Y:S01]  /*5950*/  PLOP3.LUT P3, PT, PT, PT, UP4, 0x80, 0x8 ;  /* 0x000000000008781c */ /* 0x000fe20003f6f048 */
[----:B------:R3:W-:Y:S01]  /*5960*/  LDGSTS.E [R137+0xb0], desc[UR32][R14.64], P4 ;  /* 0x000b00000e897fae */ /* 0x0007e2000a1a1020 */
[----:B------:R-:W-:Y:S02]  /*5970*/  SEL R30, RZ, 0x4, P1 ;  /* 0x00000004ff1e7807 */ /* 0x000fe40000800000 */
[----:B------:R-:W-:-:S02]  /*5980*/  ISETP.GE.AND P4, PT, R169, UR52, PT ;  /* 0x00000034a9007c0c */ /* 0x000fc4000bf86270 */
[----:B------:R-:W-:Y:S02]  /*5990*/  ISETP.GE.AND P1, PT, R173, UR52, PT ;  /* 0x00000034ad007c0c */ /* 0x000fe4000bf26270 */
[----:B------:R-:W-:Y:S01]  /*59a0*/  ISETP.NE.U32.AND P2, PT, R31, RZ, PT ;  /* 0x000000ff1f00720c */ /* 0x000fe20003f45070 */
[----:B------:R4:W-:Y:S01]  /*59b0*/  LDGSTS.E [R137+0xb8], desc[UR32][R16.64], P5 ;  /* 0x000b800010897fae */ /* 0x0009e2000a9a1020 */
[----:B------:R-:W-:Y:S02]  /*59c0*/  ISETP.GE.AND P6, PT, R171, UR52, PT ;  /* 0x00000034ab007c0c */ /* 0x000fe4000bfc6270 */
[----:B------:R-:W-:Y:S02]  /*59d0*/  SEL R30, R30, RZ, P3 ;  /* 0x000000ff1e1e7207 */ /* 0x000fe40001800000 */
[----:B------:R-:W-:Y:S02]  /*59e0*/  SEL R31, RZ, 0x4, P4 ;  /* 0x00000004ff1f7807 */ /* 0x000fe40002000000 */
[----:B------:R-:W-:-:S02]  /*59f0*/  PLOP3.LUT P4, PT, PT, PT, UP4, 0x80, 0x8 ;  /* 0x000000000008781c */ /* 0x000fc40003f8f048 */
[----:B--2---:R-:W-:Y:S02]  /*5a00*/  SEL R13, RZ, 0x4, P1 ;  /* 0x00000004ff0d7807 */ /* 0x004fe40000800000 */
[----:B------:R-:W-:Y:S01]  /*5a10*/  SEL R9, RZ, 0x4, P6 ;  /* 0x00000004ff097807 */ /* 0x000fe20003000000 */
[----:B------:R4:W-:Y:S01]  /*5a20*/  LDGSTS.E [R137+0xc0], desc[UR32][R18.64], P2 ;  /* 0x000c000012897fae */ /* 0x0009e200091a1020 */
[----:B------:R-:W-:Y:S02]  /*5a30*/  ISETP.NE.U32.AND P1, PT, R30, RZ, PT ;  /* 0x000000ff1e00720c */ /* 0x000fe40003f25070 */
[----:B------:R-:W-:Y:S02]  /*5a40*/  PLOP3.LUT P3, PT, PT, PT, UP4, 0x80, 0x8 ;  /* 0x000000000008781c */ /* 0x000fe40003f6f048 */
[----:B------:R-:W-:Y:S02]  /*5a50*/  IADD3 R8, P6, PT, R68, R191, RZ ;  /* 0x000000bf44087210 */ /* 0x000fe40007fde0ff */
[----:B------:R-:W-:-:S02]  /*5a60*/  SEL R31, R31, RZ, P4 ;  /* 0x000000ff1f1f7207 */ /* 0x000fc40002000000 */
[----:B------:R-:W-:Y:S01]  /*5a70*/  SEL R12, R9, RZ, P3 ;  /* 0x000000ff090c7207 */ /* 0x000fe20001800000 */
[--C-:B------:R-:W-:Y:S01]  /*5a80*/  IMAD.X R9, R69, 0x1, R193.reuse, P6 ;  /* 0x0000000145097824 */ /* 0x100fe200030e06c1 */
[----:B------:R-:W-:Y:S02]  /*5a90*/  IADD3 R10, P3, PT, R76, R191, RZ ;  /* 0x000000bf4c0a7210 */ /* 0x000fe40007f7e0ff */
[----:B------:R-:W-:Y:S01]  /*5aa0*/  ISETP.NE.U32.AND P6, PT, R31, RZ, PT ;  /* 0x000000ff1f00720c */ /* 0x000fe20003fc5070 */
[----:B------:R4:W-:Y:S01]  /*5ab0*/  LDGSTS.E [R137+0xc8], desc[UR32][R20.64], P1 ;  /* 0x000c800014897fae */ /* 0x0009e200089a1020 */
[----:B------:R-:W-:Y:S01]  /*5ac0*/  PLOP3.LUT P4, PT, PT, PT, UP4, 0x80, 0x8 ;  /* 0x000000000008781c */ /* 0x000fe20003f8f048 */
[----:B------:R-:W-:Y:S01]  /*5ad0*/  IMAD.X R11, R77, 0x1, R193, P3 ;  /* 0x000000014d0b7824 */ /* 0x000fe200018e06c1 */
[----:B------:R-:W-:Y:S02]  /*5ae0*/  ISETP.GE.AND P2, PT, R175, UR52, PT ;  /* 0x00000034af007c0c */ /* 0x000fe4000bf46270 */
[----:B------:R-:W-:-:S02]  /*5af0*/  ISETP.NE.U32.AND P3, PT, R12, RZ, PT ;  /* 0x000000ff0c00720c */ /* 0x000fc40003f65070 */
[----:B------:R-:W-:Y:S02]  /*5b00*/  SEL R13, R13, RZ, P4 ;  /* 0x000000ff0d0d7207 */ /* 0x000fe40002000000 */
[----:B------:R-:W-:Y:S02]  /*5b10*/  PLOP3.LUT P1, PT, PT, PT, UP4, 0x80, 0x8 ;  /* 0x000000000008781c */ /* 0x000fe40003f2f048 */
[----:B------:R-:W-:Y:S01]  /*5b20*/  SEL R12, RZ, 0x4, P2 ;  /* 0x00000004ff0c7807 */ /* 0x000fe20001000000 */
[----:B------:R4:W-:Y:S01]  /*5b30*/  LDGSTS.E [R137+0xd0], desc[UR32][R22.64], P6 ;  /* 0x000d000016897fae */ /* 0x0009e2000b1a1020 */
[----:B------:R-:W-:Y:S02]  /*5b40*/  ISETP.GE.AND P5, PT, R177, UR52, PT ;  /* 0x00000034b1007c0c */ /* 0x000fe4000bfa6270 */
[----:B------:R-:W-:Y:S02]  /*5b50*/  ISETP.GE.AND P2, PT, R179, UR52, PT ;  /* 0x00000034b3007c0c */ /* 0x000fe4000bf46270 */
[----:B------:R-:W-:Y:S01]  /*5b60*/  ISETP.NE.U32.AND P4, PT, R13, RZ, PT ;  /* 0x000000ff0d00720c */ /* 0x000fe20003f85070 */
[----:B------:R4:W-:Y:S01]  /*5b70*/  LDGSTS.E [R137+0xd8], desc[UR32][R88.64], P3 ;  /* 0x000d800058897fae */ /* 0x0009e200099a1020 */
[----:B------:R-:W-:-:S02]  /*5b80*/  SEL R12, R12, RZ, P1 ;  /* 0x000000ff0c0c7207 */ /* 0x000fc40000800000 */
[----:B------:R-:W-:Y:S02]  /*5b90*/  SEL R13, RZ, 0x4, P5 ;  /* 0x00000004ff0d7807 */ /* 0x000fe40002800000 */
[----:B------:R-:W-:Y:S02]  /*5ba0*/  PLOP3.LUT P1, PT, PT, PT, UP4, 0x80, 0x8 ;  /* 0x000000000008781c */ /* 0x000fe40003f2f048 */
[----:B---3--:R-:W-:Y:S02]  /*5bb0*/  SEL R14, RZ, 0x4, P2 ;  /* 0x00000004ff0e7807 */ /* 0x008fe40001000000 */
[----:B------:R-:W-:Y:S02]  /*5bc0*/  ISETP.GE.AND P5, PT, R114, UR52, PT ;  /* 0x0000003472007c0c */ /* 0x000fe4000bfa6270 */
[----:B------:R-:W-:Y:S01]  /*5bd0*/  PLOP3.LUT P6, PT, PT, PT, UP4, 0x80, 0x8 ;  /* 0x000000000008781c */ /* 0x000fe20003fcf048 */
[----:B------:R4:W-:Y:S01]  /*5be0*/  LDGSTS.E [R137+0xe0], desc[UR32][R92.64], P4 ;  /* 0x000e00005c897fae */ /* 0x0009e2000a1a1020 */
[----:B------:R-:W-:-:S02]  /*5bf0*/  SEL R14, R14, RZ, P1 ;  /* 0x000000ff0e0e7207 */ /* 0x000fc40000800000 */
[----:B------:R-:W-:Y:S02]  /*5c00*/  SEL R15, RZ, 0x4, P5 ;  /* 0x00000004ff0f7807 */ /* 0x000fe40002800000 */
[----:B------:R-:W-:Y:S02]  /*5c10*/  PLOP3.LUT P1, PT, PT, PT, UP4, 0x80, 0x8 ;  /* 0x000000000008781c */ /* 0x000fe40003f2f048 */
[----:B------:R-:W-:Y:S02]  /*5c20*/  SEL R13, R13, RZ, P6 ;  /* 0x000000ff0d0d7207 */ /* 0x000fe40003000000 */
[----:B------:R-:W-:Y:S02]  /*5c30*/  ISETP.NE.U32.AND P2, PT, R12, RZ, PT ;  /* 0x000000ff0c00720c */ /* 0x000fe40003f45070 */
[----:B------:R-:W-:Y:S02]  /*5c40*/  IADD3 R12, P6, PT, R80, R191, RZ ;  /* 0x000000bf500c7210 */ /* 0x000fe40007fde0ff */
[----:B------:R-:W-:-:S02]  /*5c50*/  SEL R15, R15, RZ, P1 ;  /* 0x000000ff0f0f7207 */ /* 0x000fc40000800000 */
[----:B------:R-:W-:Y:S01]  /*5c60*/  ISETP.NE.U32.AND P5, PT, R13, RZ, PT ;  /* 0x000000ff0d00720c */ /* 0x000fe20003fa5070 */
[--C-:B------:R-:W-:Y:S01]  /*5c70*/  IMAD.X R13, R81, 0x1, R193.reuse, P6 ;  /* 0x00000001510d7824 */ /* 0x100fe200030e06c1 */
[----:B------:R-:W-:Y:S02]  /*5c80*/  ISETP.NE.U32.AND P1, PT, R14, RZ, PT ;  /* 0x000000ff0e00720c */ /* 0x000fe40003f25070 */
[----:B------:R-:W-:Y:S02]  /*5c90*/  ISETP.NE.U32.AND P6, PT, R15, RZ, PT ;  /* 0x000000ff0f00720c */ /* 0x000fe40003fc5070 */
[----:B------:R-:W-:Y:S01]  /*5ca0*/  IADD3 R14, P3, PT, R84, R191, RZ ;  /* 0x000000bf540e7210 */ /* 0x000fe20007f7e0ff */
[----:B------:R4:W-:Y:S04]  /*5cb0*/  LDGSTS.E [R137+0xe8], desc[UR32][R96.64], P2 ;  /* 0x000e800060897fae */ /* 0x0009e800091a1020 */
[----:B------:R-:W-:-:S02]  /*5cc0*/  IMAD.X R15, R85, 0x1, R193, P3 ;  /* 0x00000001550f7824 */ /* 0x000fc400018e06c1 */
        /* <DEDUP_REMOVED lines=20> */
[----:B------:R-:W-:Y:S05]  /*5e10*/  BRA.U !UP3, `(.L_x_37) ;  /* 0x0000002d0b1c7547 */ /* 0x000fea000b800000 */
[----:B----4-:R-:W2:Y:S01]  /*5e20*/  LDC.64 R18, c[0x0][0x388] ;  /* 0x0000e200ff127b82 */ /* 0x010ea20000000a00 */
[----:B------:R-:W-:Y:S01]  /*5e30*/  SHF.R.S32.HI R5, RZ, 0x1f, R111 ;  /* 0x0000001fff057819 */ /* 0x000fe2000001146f */
[----:B------:R-:W-:Y:S01]  /*5e40*/  IMAD R7, R177, R2, RZ ;  /* 0x00000002b1077224 */ /* 0x000fe200078e02ff */
[----:B------:R-:W-:Y:S01]  /*5e50*/  IADD3 R79, P2, PT, R111, R130, RZ ;  /* 0x000000826f4f7210 */ /* 0x000fe20007f5e0ff */
[----:B------:R-:W-:Y:S01]  /*5e60*/  IMAD R9, R175, R2, RZ ;  /* 0x00000002af097224 */ /* 0x000fe200078e02ff */
[----:B------:R-:W-:Y:S01]  /*5e70*/  IADD3 R69, P3, PT, R111, R128, RZ ;  /* 0x000000806f457210 */ /* 0x000fe20007f7e0ff */
[----:B------:R-:W-:Y:S01]  /*5e80*/  IMAD R11, R173, R2, RZ ;  /* 0x00000002ad0b7224 */ /* 0x000fe200078e02ff */
[----:B------:R-:W-:Y:S01]  /*5e90*/  IADD3 R61, P5, PT, R111, R124, RZ ;  /* 0x0000007c6f3d7210 */ /* 0x000fe20007fbe0ff */
[-C--:B------:R-:W-:Y:S01]  /*5ea0*/  IMAD R13, R171, R2.reuse, RZ ;  /* 0x00000002ab0d7224 */ /* 0x080fe200078e02ff */
[-C--:B------:R-:W-:Y:S01]  /*5eb0*/  LEA.HI.X.SX32 R130, R130, R5.reuse, 0x1, P2 ;  /* 0x0000000582827211 */ /* 0x080fe200010f0eff */
[-C--:B------:R-:W-:Y:S01]  /*5ec0*/  IMAD R15, R169, R2.reuse, RZ ;  /* 0x00000002a90f7224 */ /* 0x080fe200078e02ff */
[-C--:B------:R-:W-:Y:S01]  /*5ed0*/  LEA.HI.X.SX32 R128, R128, R5.reuse, 0x1, P3 ;  /* 0x0000000580807211 */ /* 0x080fe200018f0eff */
[-C--:B------:R-:W-:Y:S01]  /*5ee0*/  IMAD R17, R167, R2.reuse, RZ ;  /* 0x00000002a7117224 */ /* 0x080fe200078e02ff */
[-C--:B------:R-:W-:Y:S01]  /*5ef0*/  LEA.HI.X.SX32 R124, R124, R5.reuse, 0x1, P5 ;  /* 0x000000057c7c7211 */ /* 0x080fe200028f0eff */
[----:B------:R-:W-:Y:S01]  /*5f00*/  IMAD R21, R165, R2, RZ ;  /* 0x00000002a5157224 */ /* 0x000fe200078e02ff */
[----:B------:R-:W-:Y:S01]  /*5f10*/  IADD3 R65, P4, PT, R111, R126, RZ ;  /* 0x0000007e6f417210 */ /* 0x000fe20007f9e0ff */
        /* <DEDUP_REMOVED lines=8> */
[----:B--2---:R-:W-:Y:S01]  /*5fa0*/  IMAD.WIDE.U32 R18, R3, 0xc, R18 ;  /* 0x0000000c03127825 */ /* 0x004fe200078e0012 */
[----:B------:R-:W-:Y:S01]  /*5fb0*/  IADD3 R57, P6, PT, R111, R122, RZ ;  /* 0x0000007a6f397210 */ /* 0x000fe20007fde0ff */
[----:B------:R-:W-:Y:S01]  /*5fc0*/  USHF.R.S32.HI UR4, URZ, 0x1f, UR8 ;  /* 0x0000001fff047899 */ /* 0x000fe20008011408 */
[-C--:B------:R-:W-:Y:S01]  /*5fd0*/  LEA.HI.X.SX32 R126, R126, R5.reuse, 0x1, P4 ;  /* 0x000000057e7e7211 */ /* 0x080fe200020f0eff */
[-C--:B------:R-:W-:Y:S01]  /*5fe0*/  IMAD R31, R155, R2.reuse, RZ ;  /* 0x000000029b1f7224 */ /* 0x080fe200078e02ff */
[-C--:B------:R-:W-:Y:S01]  /*5ff0*/  LEA.HI.X.SX32 R120, R120, R5.reuse, 0x1, P1 ;  /* 0x0000000578787211 */ /* 0x080fe200008f0eff */
[-C--:B------:R-:W-:Y:S01]  /*6000*/  IMAD R33, R153, R2.reuse, RZ ;  /* 0x0000000299217224 */ /* 0x080fe200078e02ff */
[-C--:B------:R-:W-:Y:S01]  /*6010*/  LEA.HI.X.SX32 R118, R118, R5.reuse, 0x1, P2 ;  /* 0x0000000576767211 */ /* 0x080fe200010f0eff */
[-C--:B------:R-:W-:Y:S01]  /*6020*/  IMAD R35, R151, R2.reuse, RZ ;  /* 0x0000000297237224 */ /* 0x080fe200078e02ff */
[-C--:B------:R-:W-:Y:S01]  /*6030*/  LEA.HI.X.SX32 R116, R116, R5.reuse, 0x1, P3 ;  /* 0x0000000574747211 */ /* 0x080fe200018f0eff */
[-C--:B------:R-:W-:Y:S01]  /*6040*/  IMAD R37, R149, R2.reuse, RZ ;  /* 0x0000000295257224 */ /* 0x080fe200078e02ff */
[----:B------:R-:W-:Y:S01]  /*6050*/  LEA.HI.X.SX32 R104, R104, R5, 0x1, P5 ;  /* 0x0000000568687211 */ /* 0x000fe200028f0eff */
[-C--:B------:R-:W-:Y:S01]  /*6060*/  IMAD R39, R147, R2.reuse, RZ ;  /* 0x0000000293277224 */ /* 0x080fe200078e02ff */
[----:B------:R-:W-:Y:S01]  /*6070*/  IADD3 R51, P4, PT, R111, R73, RZ ;  /* 0x000000496f337210 */ /* 0x000fe20007f9e0ff */
[----:B------:R-:W-:Y:S01]  /*6080*/  IMAD R41, R145, R2, RZ ;  /* 0x0000000291297224 */ /* 0x000fe200078e02ff */
[----:B------:R-:W-:Y:S01]  /*6090*/  IADD3 R63, P1, PT, R111, R106, RZ ;  /* 0x0000006a6f3f7210 */ /* 0x000fe20007f3e0ff */
[-C--:B------:R-:W-:Y:S01]  /*60a0*/  IMAD R43, R143, R2.reuse, RZ ;  /* 0x000000028f2b7224 */ /* 0x080fe200078e02ff */
[----:B------:R-:W-:Y:S01]  /*60b0*/  IADD3 R67, P2, PT, R111, R107, RZ ;  /* 0x0000006b6f437210 */ /* 0x000fe20007f5e0ff */
[----:B------:R-:W-:Y:S01]  /*60c0*/  IMAD R45, R141, R2, RZ ;  /* 0x000000028d2d7224 */ /* 0x000fe200078e02ff */
[C---:B------:R-:W-:Y:S01]  /*60d0*/  IADD3 R75, P3, PT, R111.reuse, R108, RZ ;  /* 0x0000006c6f4b7210 */ /* 0x040fe20007f7e0ff */
[----:B------:R-:W-:Y:S01]  /*60e0*/  ULEA.HI UR4, UR4, UR8, URZ, 0x6 ;  /* 0x0000000804047291 */ /* 0x000fe2000f8f30ff */
[C---:B------:R-:W-:Y:S01]  /*60f0*/  IADD3 R81, P5, PT, R111.reuse, R110, RZ ;  /* 0x0000006e6f517210 */ /* 0x040fe20007fbe0ff */
[----:B-1----:R-:W-:Y:S01]  /*6100*/  UIADD3 UR24, UPT, UPT, UR11, -0xc0, URZ ;  /* 0xffffff400b187890 */ /* 0x002fe2000fffe0ff */
[----:B------:R-:W-:Y:S01]  /*6110*/  LEA.HI.X.SX32 R122, R122, R5, 0x1, P6 ;  /* 0x000000057a7a7211 */ /* 0x000fe200030f0eff */
[----:B------:R-:W-:Y:S01]  /*6120*/  USHF.R.S32.HI UR4, URZ, 0x6, UR4 ;  /* 0x00000006ff047899 */ /* 0x000fe20008011404 */
[----:B------:R-:W-:Y:S01]  /*6130*/  IADD3 R59, P6, PT, R111, R105, RZ ;  /* 0x000000696f3b7210 */ /* 0x000fe20007fde0ff */
[----:B------:R-:W-:Y:S01]  /*6140*/  UMOV UR25, 0x1 ;  /* 0x0000000100197882 */ /* 0x000fe20000000000 */
[-C--:B------:R-:W-:Y:S01]  /*6150*/  LEA.HI.X.SX32 R88, R73, R5.reuse, 0x1, P4 ;  /* 0x0000000549587211 */ /* 0x080fe200020f0eff */
[----:B------:R-:W-:Y:S01]  /*6160*/  UISETP.LT.AND UP3, UPT, UR4, 0x2, UPT ;  /* 0x000000020400788c */ /* 0x000fe2000bf61270 */
[-C--:B------:R-:W-:Y:S01]  /*6170*/  LEA.HI.X.SX32 R106, R106, R5.reuse, 0x1, P1 ;  /* 0x000000056a6a7211 */ /* 0x080fe200008f0eff */
[----:B------:R-:W-:Y:S01]  /*6180*/  IMAD R73, R160, 0xc, RZ ;  /* 0x0000000ca0497824 */ /* 0x000fe200078e02ff */
[-C--:B------:R-:W-:Y:S01]  /*6190*/  LEA.HI.X.SX32 R84, R107, R5.reuse, 0x1, P2 ;  /* 0x000000056b547211 */ /* 0x080fe200010f0eff */
[----:B------:R-:W-:Y:S01]  /*61a0*/  USEL UR7, UR4, 0x2, !UP3 ;  /* 0x0000000204077887 */ /* 0x000fe2000d800000 */
[-C--:B------:R-:W-:Y:S01]  /*61b0*/  LEA.HI.X.SX32 R108, R108, R5.reuse, 0x1, P3 ;  /* 0x000000056c6c7211 */ /* 0x080fe200018f0eff */
[----:B------:R-:W-:Y:S01]  /*61c0*/  IMAD.IADD R16, R19, 0x1, R73 ;  /* 0x0000000113107824 */ /* 0x000fe200078e0249 */
[----:B------:R-:W-:Y:S01]  /*61d0*/  LEA.HI.X.SX32 R110, R110, R5, 0x1, P5 ;  /* 0x000000056e6e7211 */ /* 0x000fe200028f0eff */
[----:B------:R-:W-:Y:S01]  /*61e0*/  IMAD.SHL.U32 R19, R79, 0x4, RZ ;  /* 0x000000044f137824 */ /* 0x000fe200078e00ff */
[----:B------:R-:W-:Y:S01]  /*61f0*/  IADD3 R77, P4, PT, R111, R109, RZ ;  /* 0x0000006d6f4d7210 */ /* 0x000fe20007f9e0ff */
[----:B------:R-:W-:Y:S01]  /*6200*/  IMAD.SHL.U32 R73, R75, 0x4, RZ ;  /* 0x000000044b497824 */ /* 0x000fe200078e00ff */
[----:B------:R-:W-:Y:S01]  /*6210*/  SHF.R.S32.HI R4, RZ, 0x1f, R112 ;  /* 0x0000001fff047819 */ /* 0x000fe20000011470 */
[----:B------:R-:W-:Y:S01]  /*6220*/  UIADD3 UR34, UPT, UPT, UR7, -0x1, URZ ;  /* 0xffffffff07227890 */ /* 0x000fe2000fffe0ff */
[C---:B------:R-:W-:Y:S01]  /*6230*/  IADD3 R85, P1, PT, R112.reuse, R113, RZ ;  /* 0x0000007170557210 */ /* 0x040fe20007f3e0ff */
[----:B------:R-:W-:Y:S01]  /*6240*/  UMOV UR30, 0x2 ;  /* 0x00000002001e7882 */ /* 0x000fe20000000000 */
[C---:B------:R-:W-:Y:S01]  /*6250*/  IADD3 R89, P2, PT, R112.reuse, R115, RZ ;  /* 0x0000007370597210 */ /* 0x040fe20007f5e0ff */
[----:B------:R-:W-:Y:S01]  /*6260*/  UMOV UR5, URZ ;  /* 0x000000ff00057c82 */ /* 0x000fe20008000000 */
[C---:B------:R-:W-:Y:S01]  /*6270*/  IADD3 R93, P3, PT, R112.reuse, R117, RZ ;  /* 0x00000075705d7210 */ /* 0x040fe20007f7e0ff */
[----:B------:R-:W-:Y:S01]  /*6280*/  UMOV UR6, URZ ;  /* 0x000000ff00067c82 */ /* 0x000fe20008000000 */
[C---:B------:R-:W-:Y:S01]  /*6290*/  IADD3 R101, P5, PT, R112.reuse, R121, RZ ;  /* 0x0000007970657210 */ /* 0x040fe20007fbe0ff */
[----:B------:R-:W-:Y:S01]  /*62a0*/  UIADD3 UR31, UPT, UPT, UR4, -0x3, URZ ;  /* 0xfffffffd041f7890 */ /* 0x000fe2000fffe0ff */
[-C--:B------:R-:W-:Y:S01]  /*62b0*/  LEA.HI.X.SX32 R86, R105, R5.reuse, 0x1, P6 ;  /* 0x0000000569567211 */ /* 0x080fe200030f0eff */
[----:B------:R-:W-:Y:S01]  /*62c0*/  UMOV UR7, URZ ;  /* 0x000000ff00077c82 */ /* 0x000fe20008000000 */
[----:B------:R-:W-:Y:S01]  /*62d0*/  LEA.HI.X.SX32 R82, R109, R5, 0x1, P4 ;  /* 0x000000056d527211 */ /* 0x000fe200020f0eff */
[----:B------:R-:W-:Y:S01]  /*62e0*/  IMAD R5, R179, R2, RZ ;  /* 0x00000002b3057224 */ /* 0x000fe200078e02ff */
[----:B------:R-:W-:Y:S01]  /*62f0*/  IADD3 R105, P6, PT, R112, R123, RZ ;  /* 0x0000007b70697210 */ /* 0x000fe20007fde0ff */
[----:B------:R-:W1:Y:S01]  /*6300*/  LDC.64 R2, c[0x0][0x380] ;  /* 0x0000e000ff027b82 */ /* 0x000e620000000a00 */
[-C--:B------:R-:W-:Y:S01]  /*6310*/  LEA.HI.X.SX32 R40, R113, R4.reuse, 0x1, P1 ;  /* 0x0000000471287211 */ /* 0x080fe200008f0eff */
[----:B------:R-:W-:Y:S01]  /*6320*/  UMOV UR8, URZ ;  /* 0x000000ff00087c82 */ /* 0x000fe20008000000 */
[----:B------:R-:W-:-:S02]  /*6330*/  LEA.HI.X.SX32 R38, R115, R4, 0x1, P2 ;  /* 0x0000000473267211 */ /* 0x000fc400010f0eff */
[-C--:B------:R-:W-:Y:S02]  /*6340*/  LEA.HI.X.SX32 R36, R117, R4.reuse, 0x1, P3 ;  /* 0x0000000475247211 */ /* 0x080fe400018f0eff */
[----:B------:R-:W-:Y:S02]  /*6350*/  LEA.HI.X.SX32 R32, R121, R4, 0x1, P5 ;  /* 0x0000000479207211 */ /* 0x000fe400028f0eff */
[C---:B------:R-:W-:Y:S02]  /*6360*/  IADD3 R97, P4, PT, R112.reuse, R119, RZ ;  /* 0x0000007770617210 */ /* 0x040fe40007f9e0ff */
[C---:B------:R-:W-:Y:S02]  /*6370*/  IADD3 R109, P1, PT, R112.reuse, R125, RZ ;  /* 0x0000007d706d7210 */ /* 0x040fe40007f3e0ff */
[C---:B------:R-:W-:Y:S02]  /*6380*/  IADD3 R113, P2, PT, R112.reuse, R127, RZ ;  /* 0x0000007f70717210 */ /* 0x040fe40007f5e0ff */
[----:B------:R-:W-:-:S02]  /*6390*/  IADD3 R117, P3, PT, R112, R129, RZ ;  /* 0x0000008170757210 */ /* 0x000fc40007f7e0ff */
[----:B------:R-:W-:Y:S02]  /*63a0*/  IADD3 R8, P5, PT, R112, R133, RZ ;  /* 0x0000008570087210 */ /* 0x000fe40007fbe0ff */
[-C--:B------:R-:W-:Y:S02]  /*63b0*/  LEA.HI.X.SX32 R26, R123, R4.reuse, 0x1, P6 ;  /* 0x000000047b1a7211 */ /* 0x080fe400030f0eff */
[-C--:B------:R-:W-:Y:S02]  /*63c0*/  LEA.HI.X.SX32 R34, R119, R4.reuse, 0x1, P4 ;  /* 0x0000000477227211 */ /* 0x080fe400020f0eff */
[-C--:B------:R-:W-:Y:S01]  /*63d0*/  LEA.HI.X.SX32 R24, R125, R4.reuse, 0x1, P1 ;  /* 0x000000047d187211 */ /* 0x080fe200008f0eff */
[----:B------:R-:W-:Y:S01]  /*63e0*/  IMAD.SHL.U32 R125, R8, 0x4, RZ ;  /* 0x00000004087d7824 */ /* 0x000fe200078e00ff */
[-C--:B------:R-:W-:Y:S02]  /*63f0*/  LEA.HI.X.SX32 R14, R127, R4.reuse, 0x1, P2 ;  /* 0x000000047f0e7211 */ /* 0x080fe400010f0eff */
[----:B------:R-:W-:-:S02]  /*6400*/  LEA.HI.X.SX32 R12, R129, R4, 0x1, P3 ;  /* 0x00000004810c7211 */ /* 0x000fc400018f0eff */
[-C--:B------:R-:W-:Y:S02]  /*6410*/  LEA.HI.X.SX32 R123, R133, R4.reuse, 0x1, P5 ;  /* 0x00000004857b7211 */ /* 0x080fe400028f0eff */
[C---:B------:R-:W-:Y:S02]  /*6420*/  IADD3 R10, P4, PT, R112.reuse, R131, RZ ;  /* 0x00000083700a7210 */ /* 0x040fe40007f9e0ff */
[C---:B------:R-:W-:Y:S02]  /*6430*/  IADD3 R133, P1, PT, R112.reuse, R5, RZ ;  /* 0x0000000570857210 */ /* 0x040fe40007f3e0ff */
[----:B------:R-:W-:Y:S01]  /*6440*/  IADD3 R137, P2, PT, R112, R7, RZ ;  /* 0x0000000770897210 */ /* 0x000fe20007f5e0ff */
[----:B------:R-:W-:Y:S01]  /*6450*/  IMAD.SHL.U32 R121, R10, 0x4, RZ ;  /* 0x000000040a797824 */ /* 0x000fe200078e00ff */
[----:B------:R-:W-:Y:S02]  /*6460*/  IADD3 R183, P3, PT, R112, R9, RZ ;  /* 0x0000000970b77210 */ /* 0x000fe40007f7e0ff */
[----:B------:R-:W-:-:S02]  /*6470*/  LEA.HI.X.SX32 R119, R131, R4, 0x1, P4 ;  /* 0x0000000483777211 */ /* 0x000fc400020f0eff */
[-C--:B------:R-:W-:Y:S02]  /*6480*/  LEA.HI.X.SX32 R80, R5, R4.reuse, 0x1, P1 ;  /* 0x0000000405507211 */ /* 0x080fe400008f0eff */
[-C--:B------:R-:W-:Y:S02]  /*6490*/  LEA.HI.X.SX32 R78, R7, R4.reuse, 0x1, P2 ;  /* 0x00000004074e7211 */ /* 0x080fe400010f0eff */
[----:B------:R-:W-:Y:S02]  /*64a0*/  LEA.HI.X.SX32 R76, R9, R4, 0x1, P3 ;  /* 0x00000004094c7211 */ /* 0x000fe400018f0eff */
[C---:B------:R-:W-:Y:S02]  /*64b0*/  IADD3 R195, P4, PT, R112.reuse, R11, RZ ;  /* 0x0000000b70c37210 */ /* 0x040fe40007f9e0ff */
[C---:B------:R-:W-:Y:S02]  /*64c0*/  IADD3 R199, P1, PT, R112.reuse, R13, RZ ;  /* 0x0000000d70c77210 */ /* 0x040fe40007f3e0ff */
[----:B------:R-:W-:-:S02]  /*64d0*/  IADD3 R203, P2, PT, R112, R15, RZ ;  /* 0x0000000f70cb7210 */ /* 0x000fc40007f5e0ff */
[C---:B------:R-:W-:Y:S02]  /*64e0*/  IADD3 R207, P3, PT, R112.reuse, R17, RZ ;  /* 0x0000001170cf7210 */ /* 0x040fe40007f7e0ff */
[-C--:B------:R-:W-:Y:S02]  /*64f0*/  LEA.HI.X.SX32 R74, R11, R4.reuse, 0x1, P4 ;  /* 0x000000040b4a7211 */ /* 0x080fe400020f0eff */
[-C--:B------:R-:W-:Y:S02]  /*6500*/  LEA.HI.X.SX32 R68, R13, R4.reuse, 0x1, P1 ;  /* 0x000000040d447211 */ /* 0x080fe400008f0eff */
[-C--:B------:R-:W-:Y:S02]  /*6510*/  LEA.HI.X.SX32 R66, R15, R4.reuse, 0x1, P2 ;  /* 0x000000040f427211 */ /* 0x080fe400010f0eff */
[----:B------:R-:W-:Y:S02]  /*6520*/  LEA.HI.X.SX32 R64, R17, R4, 0x1, P3 ;  /* 0x0000000411407211 */ /* 0x000fe400018f0eff */
[----:B------:R-:W-:-:S02]  /*6530*/  IADD3 R211, P4, PT, R112, R21, RZ ;  /* 0x0000001570d37210 */ /* 0x000fc40007f9e0ff */
[C---:B------:R-:W-:Y:S02]  /*6540*/  IADD3 R215, P1, PT, R112.reuse, R23, RZ ;  /* 0x0000001770d77210 */ /* 0x040fe40007f3e0ff */
[C---:B------:R-:W-:Y:S02]  /*6550*/  IADD3 R219, P2, PT, R112.reuse, R25, RZ ;  /* 0x0000001970db7210 */ /* 0x040fe40007f5e0ff */
[----:B------:R-:W-:Y:S02]  /*6560*/  IADD3 R223, P3, PT, R112, R27, RZ ;  /* 0x0000001b70df7210 */ /* 0x000fe40007f7e0ff */
[-C--:B------:R-:W-:Y:S02]  /*6570*/  LEA.HI.X.SX32 R62, R21, R4.reuse, 0x1, P4 ;  /* 0x00000004153e7211 */ /* 0x080fe400020f0eff */
[-C--:B------:R-:W-:Y:S01]  /*6580*/  LEA.HI.X.SX32 R60, R23, R4.reuse, 0x1, P1 ;  /* 0x00000004173c7211 */ /* 0x080fe200008f0eff */
[----:B-1----:R-:W-:Y:S01]  /*6590*/  IMAD.WIDE.U32 R22, R181, 0xc, R2 ;  /* 0x0000000cb5167825 */ /* 0x002fe200078e0002 */
[----:B------:R-:W-:-:S02]  /*65a0*/  LEA.HI.X.SX32 R58, R25, R4, 0x1, P2 ;  /* 0x00000004193a7211 */ /* 0x000fc400010f0eff */
[-C--:B------:R-:W-:Y:S01]  /*65b0*/  LEA.HI.X.SX32 R56, R27, R4.reuse, 0x1, P3 ;  /* 0x000000041b387211 */ /* 0x080fe200018f0eff */
[----:B------:R-:W-:Y:S01]  /*65c0*/  IMAD R3, R158, 0xc, RZ ;  /* 0x0000000c9e037824 */ /* 0x000fe200078e02ff */
[C---:B------:R-:W-:Y:S01]  /*65d0*/  IADD3 R227, P4, PT, R112.reuse, R29, RZ ;  /* 0x0000001d70e37210 */ /* 0x040fe20007f9e0ff */
[----:B------:R-:W-:Y:S01]  /*65e0*/  IMAD.SHL.U32 R27, R65, 0x4, RZ ;  /* 0x00000004411b7824 */ /* 0x000fe200078e00ff */
[C---:B------:R-:W-:Y:S01]  /*65f0*/  IADD3 R231, P1, PT, R112.reuse, R31, RZ ;  /* 0x0000001f70e77210 */ /* 0x040fe20007f3e0ff */
[----:B------:R-:W-:Y:S01]  /*6600*/  IMAD.IADD R20, R23, 0x1, R3 ;  /* 0x0000000117147824 */ /* 0x000fe200078e0203 */
[C---:B------:R-:W-:Y:S01]  /*6610*/  IADD3 R235, P2, PT, R112.reuse, R33, RZ ;  /* 0x0000002170eb7210 */ /* 0x040fe20007f5e0ff */
[----:B------:R-:W-:Y:S01]  /*6620*/  IMAD.SHL.U32 R23, R69, 0x4, RZ ;  /* 0x0000000445177824 */ /* 0x000fe200078e00ff */
[----:B------:R-:W-:Y:S01]  /*6630*/  IADD3 R239, P3, PT, R112, R35, RZ ;  /* 0x0000002370ef7210 */ /* 0x000fe20007f7e0ff */
[----:B------:R-:W-:Y:S01]  /*6640*/  IMAD.MOV.U32 R2, RZ, RZ, RZ ;  /* 0x000000ffff027224 */ /* 0x000fe200078e00ff */
[----:B------:R-:W-:-:S02]  /*6650*/  LEA.HI.X.SX32 R54, R29, R4, 0x1, P4 ;  /* 0x000000041d367211 */ /* 0x000fc400020f0eff */
[-C--:B------:R-:W-:Y:S01]  /*6660*/  LEA.HI.X.SX32 R52, R31, R4.reuse, 0x1, P1 ;  /* 0x000000041f347211 */ /* 0x080fe200008f0eff */
[----:B------:R-:W-:Y:S01]  /*6670*/  IMAD.SHL.U32 R31, R61, 0x4, RZ ;  /* 0x000000043d1f7824 */ /* 0x000fe200078e00ff */
[-C--:B------:R-:W-:Y:S02]  /*6680*/  LEA.HI.X.SX32 R50, R33, R4.reuse, 0x1, P2 ;  /* 0x0000000421327211 */ /* 0x080fe400010f0eff */
[----:B------:R-:W-:Y:S01]  /*6690*/  LEA.HI.X.SX32 R48, R35, R4, 0x1, P3 ;  /* 0x0000000423307211 */ /* 0x000fe200018f0eff */
[----:B------:R-:W-:Y:S01]  /*66a0*/  IMAD.SHL.U32 R35, R57, 0x4, RZ ;  /* 0x0000000439237824 */ /* 0x000fe200078e00ff */
[C---:B------:R-:W-:Y:S02]  /*66b0*/  IADD3 R243, P4, PT, R112.reuse, R37, RZ ;  /* 0x0000002570f37210 */ /* 0x040fe40007f9e0ff */
[C---:B------:R-:W-:Y:S02]  /*66c0*/  IADD3 R247, P1, PT, R112.reuse, R39, RZ ;  /* 0x0000002770f77210 */ /* 0x040fe40007f3e0ff */
[----:B------:R-:W-:-:S02]  /*66d0*/  IADD3 R251, P2, PT, R112, R41, RZ ;  /* 0x0000002970fb7210 */ /* 0x000fc40007f5e0ff */
[C---:B------:R-:W-:Y:S02]  /*66e0*/  IADD3 R28, P3, PT, R112.reuse, R43, RZ ;  /* 0x0000002b701c7210 */ /* 0x040fe40007f7e0ff */
[C---:B------:R-:W-:Y:S02]  /*66f0*/  IADD3 R30, P5, PT, R112.reuse, R45, RZ ;  /* 0x0000002d701e7210 */ /* 0x040fe40007fbe0ff */
[----:B------:R-:W-:Y:S02]  /*6700*/  IADD3 R6, P6, PT, R112, R135, RZ ;  /* 0x0000008770067210 */ /* 0x000fe40007fde0ff */
[-C--:B------:R-:W-:Y:S02]  /*6710*/  LEA.HI.X.SX32 R46, R37, R4.reuse, 0x1, P4 ;  /* 0x00000004252e7211 */ /* 0x080fe400020f0eff */
[-C--:B------:R-:W-:Y:S01]  /*6720*/  LEA.HI.X.SX32 R44, R39, R4.reuse, 0x1, P1 ;  /* 0x00000004272c7211 */ /* 0x080fe200008f0eff */
[----:B------:R-:W-:Y:S01]  /*6730*/  IMAD.SHL.U32 R39, R53, 0x4, RZ ;  /* 0x0000000435277824 */ /* 0x000fe200078e00ff */
[-C--:B------:R-:W-:Y:S01]  /*6740*/  LEA.HI.X.SX32 R42, R41, R4.reuse, 0x1, P2 ;  /* 0x00000004292a7211 */ /* 0x080fe200010f0eff */
[----:B------:R-:W-:Y:S01]  /*6750*/  IMAD.SHL.U32 R129, R6, 0x4, RZ ;  /* 0x0000000406817824 */ /* 0x000fe200078e00ff */
[-C--:B------:R-:W-:Y:S01]  /*6760*/  LEA.HI.X.SX32 R7, R43, R4.reuse, 0x1, P3 ;  /* 0x000000042b077211 */ /* 0x080fe200018f0eff */
[----:B------:R-:W-:Y:S01]  /*6770*/  IMAD.SHL.U32 R43, R49, 0x4, RZ ;  /* 0x00000004312b7824 */ /* 0x000fe200078e00ff */
[----:B------:R-:W-:-:S02]  /*6780*/  LEA.HI.X.SX32 R5, R45, R4, 0x1, P5 ;  /* 0x000000042d057211 */ /* 0x000fc400028f0eff */
[----:B------:R-:W-:Y:S02]  /*6790*/  LEA.HI.X.SX32 R127, R135, R4, 0x1, P6 ;  /* 0x00000004877f7211 */ /* 0x000fe400030f0eff */
[----:B------:R-:W-:Y:S02]  /*67a0*/  SHF.L.U64.HI R21, R69, 0x2, R128 ;  /* 0x0000000245157819 */ /* 0x000fe40000010280 */
[----:B------:R-:W-:Y:S02]  /*67b0*/  SHF.L.U64.HI R17, R79, 0x2, R130 ;  /* 0x000000024f117819 */ /* 0x000fe40000010282 */
[----:B------:R-:W-:Y:S02]  /*67c0*/  SHF.L.U64.HI R25, R65, 0x2, R126 ;  /* 0x0000000241197819 */ /* 0x000fe4000001027e */
[----:B------:R-:W-:Y:S02]  /*67d0*/  SHF.L.U64.HI R29, R61, 0x2, R124 ;  /* 0x000000023d1d7819 */ /* 0x000fe4000001027c */
[----:B------:R-:W-:-:S02]  /*67e0*/  SHF.L.U64.HI R33, R57, 0x2, R122 ;  /* 0x0000000239217819 */ /* 0x000fc4000001027a */
[----:B------:R-:W-:Y:S02]  /*67f0*/  SHF.L.U64.HI R37, R53, 0x2, R120 ;  /* 0x0000000235257819 */ /* 0x000fe40000010278 */
[----:B------:R-:W-:Y:S02]  /*6800*/  SHF.L.U64.HI R41, R49, 0x2, R118 ;  /* 0x0000000231297819 */ /* 0x000fe40000010276 */
[----:B------:R-:W-:Y:S02]  /*6810*/  SHF.L.U64.HI R69, R75, 0x2, R108 ;  /* 0x000000024b457819 */ /* 0x000fe4000001026c */
[C---:B------:R-:W-:Y:S01]  /*6820*/  SHF.L.U64.HI R103, R105.reuse, 0x2, R26 ;  /* 0x0000000269677819 */ /* 0x040fe2000001021a */
[----:B------:R-:W-:Y:S01]  /*6830*/  IMAD.SHL.U32 R105, R105, 0x4, RZ ;  /* 0x0000000469697824 */ /* 0x000fe200078e00ff */
        /* <DEDUP_REMOVED lines=72> */
[----:B------:R-:W-:-:S02]  /*6cc0*/  SHF.L.U64.HI R119, R10, 0x2, R119 ;  /* 0x000000020a777819 */ /* 0x000fc40000010277 */
[----:B------:R-:W-:Y:S02]  /*6cd0*/  SHF.L.U64.HI R123, R8, 0x2, R123 ;  /* 0x00000002087b7819 */ /* 0x000fe4000001027b */
[----:B------:R-:W-:-:S07]  /*6ce0*/  SHF.L.U64.HI R127, R6, 0x2, R127 ;  /* 0x00000002067f7819 */ /* 0x000fce000001027f */
.L_x_40:
[----:B------:R-:W-:Y:S01]  /*6cf0*/  IMAD.U32 R2, R2, -0x80000000, RZ ;  /* 0x8000000002027824 */ /* 0x000fe200078e00ff */
[----:B------:R-:W-:-:S03]  /*6d00*/  UIADD3 UR6, UPT, UPT, UR6, 0x1, URZ ;  /* 0x0000000106067890 */ /* 0x000fc6000fffe0ff */
[----:B------:R-:W1:Y:S01]  /*6d10*/  SYNCS.PHASECHK.TRANS64.TRYWAIT P1, [UR10], R2 ;  /* 0x00000002ff0075a7 */ /* 0x000e62000802110a */
[----:B------:R-:W-:-:S04]  /*6d20*/  UISETP.GT.AND UP3, UPT, UR6, 0x1, UPT ;  /* 0x000000010600788c */ /* 0x000fc8000bf64270 */
[----:B------:R-:W-:-:S04]  /*6d30*/  USEL UR6, UR6, URZ, !UP3 ;  /* 0x000000ff06067287 */ /* 0x000fc8000d800000 */
[----:B------:R-:W-:Y:S01]  /*6d40*/  ULEA UR4, UR6, UR12, 0xf ;  /* 0x0000000c06047291 */ /* 0x000fe2000f8e78ff */
[----:B-12---:R-:W-:Y:S11]  /*6d50*/  @!P1 BRA `(.L_x_38) ;  /* 0x00000030003c9947 */ /* 0x006ff60003800000 */
.L_x_46:
[----:B------:R-:W-:-:S04]  /*6d60*/  DEPBAR.LE SB0, 0x2 ;  /* 0x000080800000791a */ /* 0x000fc80000000000 */
[----:B------:R-:W-:Y:S01]  /*6d70*/  BAR.SYNC.DEFER_BLOCKING 0x0 ;  /* 0x0000000000007b1d */ /* 0x000fe20000010000 */
[----:B------:R-:W-:Y:S02]  /*6d80*/  UIADD3 UR5, UPT, UPT, UR5, 0x1, URZ ;  /* 0x0000000105057890 */ /* 0x000fe4000fffe0ff */
[----:B------:R-:W-:Y:S02]  /*6d90*/  ULEA UR10, UR25, UR12, 0x3 ;  /* 0x0000000c190a7291 */ /* 0x000fe4000f8e18ff */
[----:B------:R-:W-:Y:S02]  /*6da0*/  UISETP.GT.AND UP3, UPT, UR5, 0x2, UPT ;  /* 0x000000020500788c */ /* 0x000fe4000bf64270 */
[----:B------:R-:W-:Y:S02]  /*6db0*/  UIADD3 UR10, UPT, UPT, UR10, 0x1c000, URZ ;  /* 0x0001c0000a0a7890 */ /* 0x000fe4000fffe0ff */
[----:B------:R-:W-:Y:S01]  /*6dc0*/  USEL UR5, UR5, URZ, !UP3 ;  /* 0x000000ff05057287 */ /* 0x000fe2000d800000 */
[----:B------:R-:W1:Y:S04]  /*6dd0*/  LDS R66, [R132+UR4] ;  /* 0x0000000484427984 */ /* 0x000e680008000800 */
[----:B------:R-:W2:Y:S04]  /*6de0*/  LDS R2, [R132+UR4+0x8] ;  /* 0x0000080484027984 */ /* 0x000ea80008000800 */
[----:B------:R-:W3:Y:S04]  /*6df0*/  LDS R3, [R132+UR4+0x10] ;  /* 0x0000100484037984 */ /* 0x000ee80008000800 */
[----:B------:R-:W4:Y:S04]  /*6e00*/  LDS R4, [R132+UR4+0x18] ;  /* 0x0000180484047984 */ /* 0x000f280008000800 */
[----:B------:R-:W5:Y:S04]  /*6e10*/  LDS R5, [R132+UR4+0x20] ;  /* 0x0000200484057984 */ /* 0x000f680008000800 */
[----:B------:R-:W1:Y:S04]  /*6e20*/  LDS R6, [R132+UR4+0x28] ;  /* 0x0000280484067984 */ /* 0x000e680008000800 */
        /* <DEDUP_REMOVED lines=16> */
[----:B------:R-:W4:Y:S04]  /*6f30*/  LDS R46, [R132+UR4+0xb0] ;  /* 0x0000b004842e7984 */ /* 0x000f280008000800 */
[----:B------:R-:W5:Y:S04]  /*6f40*/  LDS R48, [R132+UR4+0xb8] ;  /* 0x0000b80484307984 */ /* 0x000f680008000800 */
[----:B------:R-:W5:Y:S04]  /*6f50*/  LDS R50, [R132+UR4+0xc0] ;  /* 0x0000c00484327984 */ /* 0x000f680008000800 */
[----:B------:R-:W5:Y:S04]  /*6f60*/  LDS R52, [R132+UR4+0xc8] ;  /* 0x0000c80484347984 */ /* 0x000f680008000800 */
[----:B------:R-:W5:Y:S04]  /*6f70*/  LDS R54, [R132+UR4+0xd0] ;  /* 0x0000d00484367984 */ /* 0x000f680008000800 */
[----:B------:R-:W5:Y:S04]  /*6f80*/  LDS R56, [R132+UR4+0xd8] ;  /* 0x0000d80484387984 */ /* 0x000f680008000800 */
[----:B------:R-:W5:Y:S04]  /*6f90*/  LDS R58, [R132+UR4+0xe0] ;  /* 0x0000e004843a7984 */ /* 0x000f680008000800 */
[----:B------:R-:W5:Y:S04]  /*6fa0*/  LDS R60, [R132+UR4+0xe8] ;  /* 0x0000e804843c7984 */ /* 0x000f680008000800 */
[----:B------:R-:W5:Y:S04]  /*6fb0*/  LDS R62, [R132+UR4+0xf0] ;  /* 0x0000f004843e7984 */ /* 0x000f680008000800 */
[----:B------:R-:W5:Y:S01]  /*6fc0*/  LDS R64, [R132+UR4+0xf8] ;  /* 0x0000f80484407984 */ /* 0x000f620008000800 */
[----:B-1----:R-:W-:Y:S01]  /*6fd0*/  STTM tmem[UR15], R66 ;  /* 0x00000042000079ed */ /* 0x002fe2000804000f */
[----:B--2---:R-:W-:Y:S01]  /*6fe0*/  STTM tmem[UR15+0x2], R2 ;  /* 0x00000202000079ed */ /* 0x004fe2000804000f */
[----:B---3--:R-:W-:Y:S01]  /*6ff0*/  STTM tmem[UR15+0x4], R3 ;  /* 0x00000403000079ed */ /* 0x008fe2000804000f */
[----:B----4-:R-:W-:Y:S01]  /*7000*/  STTM tmem[UR15+0x6], R4 ;  /* 0x00000604000079ed */ /* 0x010fe2000804000f */
[----:B-----5:R-:W-:Y:S01]  /*7010*/  STTM tmem[UR15+0x8], R5 ;  /* 0x00000805000079ed */ /* 0x020fe2000804000f */
[----:B------:R-:W-:Y:S01]  /*7020*/  STTM tmem[UR15+0xa], R6 ;  /* 0x00000a06000079ed */ /* 0x000fe2000804000f */
        /* <DEDUP_REMOVED lines=8> */
[----:B------:R1:W-:Y:S01]  /*70b0*/  STTM tmem[UR15+0x1c], R15 ;  /* 0x00001c0f000079ed */ /* 0x0003e2000804000f */
        /* <DEDUP_REMOVED lines=15> */
[----:B-1----:R-:W-:Y:S01]  /*71b0*/  VIADD R15, R132, UR4 ;  /* 0x00000004840f7c36 */ /* 0x002fe20008000000 */
[----:B------:R-:W-:Y:S01]  /*71c0*/  UMOV UR4, UR7 ;  /* 0x0000000700047c82 */ /* 0x000fe20008000000 */
[----:B------:R2:W-:Y:S01]  /*71d0*/  STTM tmem[UR15+0x3c], R62 ;  /* 0x00003c3e000079ed */ /* 0x0005e2000804000f */
[----:B------:R2:W-:Y:S01]  /*71e0*/  STTM tmem[UR15+0x3e], R64 ;  /* 0x00003e40000079ed */ /* 0x0005e2000804000f */
[----:B------:R-:W1:Y:S02]  /*71f0*/  FENCE.VIEW.ASYNC.T ;  /* 0x00000000000073c6 */ /* 0x000e640000000200 */
[----:B-1----:R-:W-:Y:S06]  /*7200*/  BAR.SYNC.DEFER_BLOCKING 0x0 ;  /* 0x0000000000007b1d */ /* 0x002fec0000010000 */
[----:B------:R-:W-:Y:S05]  /*7210*/  BRA.U UP2, `(.L_x_39) ;  /* 0x0000000102dc7547 */ /* 0x000fea000b800000 */
[----:B------:R-:W-:Y:S01]  /*7220*/  ULEA UR11, UR5, UR12, 0xe ;  /* 0x0000000c050b7291 */ /* 0x000fe2000f8e70ff */
[----:B------:R-:W-:Y:S01]  /*7230*/  UMOV UR7, URZ ;  /* 0x000000ff00077c82 */ /* 0x000fe20008000000 */
[----:B------:R-:W-:Y:S02]  /*7240*/  UIADD3 UR35, UPT, UPT, UR9, 0x48, URZ ;  /* 0x0000004809237890 */ /* 0x000fe4000fffe0ff */
[----:B------:R-:W-:Y:S02]  /*7250*/  UIADD3 UR11, UPT, UPT, UR11, 0x10000, URZ ;  /* 0x000100000b0b7890 */ /* 0x000fe4000fffe0ff */
[----:B------:R-:W-:Y:S02]  /*7260*/  UIADD3 UR56, UPT, UPT, UR9, 0x50, URZ ;  /* 0x0000005009387890 */ /* 0x000fe4000fffe0ff */
[----:B------:R-:W-:Y:S02]  /*7270*/  USHF.R.U32.HI UR11, URZ, 0x4, UR11 ;  /* 0x00000004ff0b7899 */ /* 0x000fe4000801160b */
[----:B------:R-:W-:-:S02]  /*7280*/  UIADD3 UR57, UPT, UPT, UR9, 0x58, URZ ;  /* 0x0000005809397890 */ /* 0x000fc4000fffe0ff */
[----:B------:R-:W-:Y:S02]  /*7290*/  USGXT.U32 UR20, UR11, 0xe ;  /* 0x0000000e0b14789a */ /* 0x000fe40008000000 */
[----:B------:R-:W-:Y:S02]  /*72a0*/  UIADD3 UR58, UPT, UPT, UR9, 0x60, URZ ;  /* 0x00000060093a7890 */ /* 0x000fe4000fffe0ff */
[----:B------:R-:W-:Y:S02]  /*72b0*/  UIADD3 UR22, UP3, UPT, UR20, 0x2, URZ ;  /* 0x0000000214167890 */ /* 0x000fe4000ff7e0ff */
[----:B------:R-:W-:Y:S02]  /*72c0*/  UIADD3 UR59, UPT, UPT, UR9, 0x68, URZ ;  /* 0x00000068093b7890 */ /* 0x000fe4000fffe0ff */
[----:B------:R-:W-:Y:S02]  /*72d0*/  UIADD3.X UR23, UPT, UPT, UR7, 0x40004040, URZ, UP3, !UPT ;  /* 0x4000404007177890 */ /* 0x000fe40009ffe4ff */
[----:B------:R-:W-:-:S02]  /*72e0*/  UIADD3 UR48, UP6, UPT, UR22, 0x2, URZ ;  /* 0x0000000216307890 */ /* 0x000fc4000ffde0ff */
[----:B------:R-:W-:Y:S02]  /*72f0*/  UIADD3 UR50, UP3, UPT, UR22, 0x4, URZ ;  /* 0x0000000416327890 */ /* 0x000fe4000ff7e0ff */
[----:B------:R-:W-:Y:S02]  /*7300*/  UIADD3 UR52, UP4, UPT, UR22, 0x1fe, URZ ;  /* 0x000001fe16347890 */ /* 0x000fe4000ff9e0ff */
[----:B------:R-:W-:Y:S02]  /*7310*/  UIADD3 UR54, UP5, UPT, UR22, 0x200, URZ ;  /* 0x0000020016367890 */ /* 0x000fe4000ffbe0ff */
[----:B------:R-:W-:Y:S02]  /*7320*/  UIADD3.X UR49, UPT, UPT, UR23, URZ, URZ, UP6, !UPT ;  /* 0x000000ff17317290 */ /* 0x000fe4000b7fe4ff */
[----:B------:R-:W-:Y:S02]  /*7330*/  UIADD3 UR26, UP6, UPT, UR22, 0x202, URZ ;  /* 0x00000202161a7890 */ /* 0x000fe4000ffde0ff */
[----:B------:R-:W-:-:S02]  /*7340*/  UIADD3.X UR51, UPT, UPT, UR23, URZ, URZ, UP3, !UPT ;  /* 0x000000ff17337290 */ /* 0x000fc40009ffe4ff */
[----:B------:R-:W-:Y:S02]  /*7350*/  UIADD3 UR28, UP3, UPT, UR22, 0x204, URZ ;  /* 0x00000204161c7890 */ /* 0x000fe4000ff7e0ff */
[----:B------:R-:W-:Y:S02]  /*7360*/  UIADD3.X UR53, UPT, UPT, UR23, URZ, URZ, UP4, !UPT ;  /* 0x000000ff17357290 */ /* 0x000fe4000a7fe4ff */
[----:B------:R-:W-:Y:S02]  /*7370*/  UIADD3.X UR55, UPT, UPT, UR23, URZ, URZ, UP5, !UPT ;  /* 0x000000ff17377290 */ /* 0x000fe4000affe4ff */
[----:B------:R-:W-:Y:S02]  /*7380*/  UIADD3 UR60, UPT, UPT, UR9, 0x70, URZ ;  /* 0x00000070093c7890 */ /* 0x000fe4000fffe0ff */
[----:B------:R-:W-:Y:S01]  /*7390*/  UIADD3.X UR27, UPT, UPT, UR23, URZ, URZ, UP6, !UPT ;  /* 0x000000ff171b7290 */ /* 0x000fe2000b7fe4ff */
[----:B------:R-:W-:Y:S01]  /*73a0*/  UMOV UR18, 0x0 ;  /* 0x0000000000127882 */ /* 0x000fe20000000000 */
[----:B------:R-:W-:Y:S01]  /*73b0*/  UMOV UR19, 0x8100910 ;  /* 0x0810091000137882 */ /* 0x000fe20000000000 */
[----:B------:R-:W-:Y:S01]  /*73c0*/  UIADD3 UR61, UPT, UPT, UR9, 0x78, URZ ;  /* 0x00000078093d7890 */ /* 0x000fe2000fffe0ff */
[----:B------:R-:W-:Y:S01]  /*73d0*/  UMOV UR21, 0x40004040 ;  /* 0x4000404000157882 */ /* 0x000fe20000000000 */
[----:B------:R-:W-:Y:S01]  /*73e0*/  UIADD3.X UR29, UPT, UPT, UR23, URZ, URZ, UP3, !UPT ;  /* 0x000000ff171d7290 */ /* 0x000fe20009ffe4ff */
[----:B------:R1:W-:Y:S01]  /*73f0*/  UTCHMMA tmem[UR14], gdesc[UR20], tmem[UR9], tmem[UR18], idesc[UR19], UPT ;  /* 0x00ff12140e0079ea */ /* 0x0003e2000b800009 */
[----:B------:R-:W-:Y:S01]  /*7400*/  UMOV UR16, 0x0 ;  /* 0x0000000000107882 */ /* 0x000fe20000000000 */
[----:B------:R-:W-:Y:S01]  /*7410*/  UMOV UR17, 0x8100910 ;  /* 0x0810091000117882 */ /* 0x000fe20000000000 */
[----:B------:R-:W-:Y:S01]  /*7420*/  UMOV UR36, 0x0 ;  /* 0x0000000000247882 */ /* 0x000fe20000000000 */
[----:B------:R-:W-:Y:S01]  /*7430*/  UMOV UR37, 0x8100910 ;  /* 0x0810091000257882 */ /* 0x000fe20000000000 */
        /* <DEDUP_REMOVED lines=11> */
[----:B------:R-:W-:Y:S01]  /*74f0*/  UMOV UR11, URZ ;  /* 0x000000ff000b7c82 */ /* 0x000fe20008000000 */
[----:B------:R1:W-:Y:S01]  /*7500*/  UTCHMMA tmem[UR58], gdesc[UR52], tmem[UR9], tmem[UR40], idesc[UR41], UPT ;  /* 0x00ff28343a0079ea */ /* 0x0003e2000b800009 */
[----:B------:R-:W-:Y:S01]  /*7510*/  UMOV UR46, 0x0 ;  /* 0x00000000002e7882 */ /* 0x000fe20000000000 */
[----:B------:R-:W-:Y:S01]  /*7520*/  UMOV UR47, 0x8100910 ;  /* 0x08100910002f7882 */ /* 0x000fe20000000000 */
[----:B------:R1:W-:Y:S01]  /*7530*/  UTCHMMA tmem[UR59], gdesc[UR54], tmem[UR9], tmem[UR42], idesc[UR43], UPT ;  /* 0x00ff2a363b0079ea */ /* 0x0003e2000b800009 */
[----:B------:R-:W-:Y:S01]  /*7540*/  UMOV UR7, UR10 ;  /* 0x0000000a00077c82 */ /* 0x000fe20008000000 */
[----:B------:R1:W-:Y:S01]  /*7550*/  UTCHMMA tmem[UR60], gdesc[UR26], tmem[UR9], tmem[UR44], idesc[UR45], UPT ;  /* 0x00ff2c1a3c0079ea */ /* 0x0003e2000b800009 */
[----:B------:R1:W-:Y:S01]  /*7560*/  UTCHMMA tmem[UR61], gdesc[UR28], tmem[UR9], tmem[UR46], idesc[UR47], UPT ;  /* 0x00ff2e1c3d0079ea */ /* 0x0003e2000b800009 */
[----:B------:R1:W-:Y:S01]  /*7570*/  UTCBAR [UR7], URZ ;  /* 0x000000ff070073e9 */ /* 0x0003e200080000ff */
[----:B------:R-:W-:Y:S01]  /*7580*/  NOP ;  /* 0x0000000000007918 */ /* 0x000fe20000000000 */
.L_x_39:
[----:B------:R-:W-:Y:S01]  /*7590*/  UISETP.GE.AND UP3, UPT, UR8, UR31, UPT ;  /* 0x0000001f0800728c */ /* 0x000fe2000bf66270 */
[----:B------:R-:W-:Y:S01]  /*75a0*/  ISETP.GE.AND P2, PT, R150, UR24, PT ;  /* 0x0000001896007c0c */ /* 0x000fe2000bf46270 */
[----:B------:R-:W-:Y:S01]  /*75b0*/  BAR.SYNC.DEFER_BLOCKING 0x0 ;  /* 0x0000000000007b1d */ /* 0x000fe20000010000 */
[----:B------:R-:W-:Y:S01]  /*75c0*/  ISETP.GE.AND P1, PT, R71, UR24, PT ;  /* 0x0000001847007c0c */ /* 0x000fe2000bf26270 */
[----:B------:R-:W-:Y:S01]  /*75d0*/  UIADD3 UR30, UPT, UPT, UR30, 0x1, URZ ;  /* 0x000000011e1e7890 */ /* 0x000fe2000fffe0ff */
[----:B------:R-:W-:Y:S01]  /*75e0*/  SEL R4, RZ, 0x4, P2 ;  /* 0x00000004ff047807 */ /* 0x000fe20001000000 */
[----:B------:R-:W-:Y:S01]  /*75f0*/  UIADD3 UR25, UPT, UPT, UR25, 0x1, URZ ;  /* 0x0000000119197890 */ /* 0x000fe2000fffe0ff */
[----:B------:R-:W-:Y:S01]  /*7600*/  PLOP3.LUT P4, PT, PT, PT, UP3, 0x40, 0x4 ;  /* 0x000000000004781c */ /* 0x000fe20003f8e838 */
[----:B------:R-:W-:Y:S01]  /*7610*/  UIADD3 UR8, UPT, UPT, UR8, 0x1, URZ ;  /* 0x0000000108087890 */ /* 0x000fe2000fffe0ff */
[----:B------:R-:W-:Y:S02]  /*7620*/  PLOP3.LUT P3, PT, PT, PT, UP3, 0x40, 0x4 ;  /* 0x000000000004781c */ /* 0x000fe40003f6e838 */
[----:B------:R-:W-:-:S02]  /*7630*/  SEL R2, RZ, 0x4, P1 ;  /* 0x00000004ff027807 */ /* 0x000fc40000800000 */
[----:B------:R-:W-:Y:S02]  /*7640*/  SEL R4, R4, RZ, P4 ;  /* 0x000000ff04047207 */ /* 0x000fe40002000000 */
[----:B------:R-:W-:Y:S02]  /*7650*/  SEL R3, R2, RZ, P3 ;  /* 0x000000ff02037207 */ /* 0x000fe40001800000 */
[----:B------:R-:W-:Y:S02]  /*7660*/  ISETP.GE.AND P1, PT, R148, UR24, PT ;  /* 0x0000001894007c0c */ /* 0x000fe4000bf26270 */
[----:B------:R-:W-:Y:S02]  /*7670*/  IADD3 R2, P5, PT, R22, R129, RZ ;  /* 0x0000008116027210 */ /* 0x000fe40007fbe0ff */
[----:B------:R-:W-:Y:S02]  /*7680*/  ISETP.NE.U32.AND P4, PT, R4, RZ, PT ;  /* 0x000000ff0400720c */ /* 0x000fe40003f85070 */
[----:B------:R-:W-:-:S02]  /*7690*/  ISETP.GE.AND P2, PT, R146, UR24, PT ;  /* 0x0000001892007c0c */ /* 0x000fc4000bf46270 */
[----:B------:R-:W-:Y:S02]  /*76a0*/  PLOP3.LUT P6, PT, PT, PT, UP3, 0x40, 0x4 ;  /* 0x000000000004781c */ /* 0x000fe40003fce838 */
[----:B------:R-:W-:Y:S02]  /*76b0*/  SEL R4, RZ, 0x4, P1 ;  /* 0x00000004ff047807 */ /* 0x000fe40000800000 */
[----:B------:R-:W-:Y:S01]  /*76c0*/  ISETP.NE.U32.AND P3, PT, R3, RZ, PT ;  /* 0x000000ff0300720c */ /* 0x000fe20003f65070 */
[----:B------:R-:W-:Y:S01]  /*76d0*/  IMAD.X R3, R20, 0x1, R127, P5 ;  /* 0x0000000114037824 */ /* 0x000fe200028e067f */
[----:B------:R-:W-:Y:S02]  /*76e0*/  PLOP3.LUT P5, PT, PT, PT, UP3, 0x40, 0x4 ;  /* 0x000000000004781c */ /* 0x000fe40003fae838 */
[----:B------:R-:W-:Y:S02]  /*76f0*/  SEL R6, RZ, 0x4, P2 ;  /* 0x00000004ff067807 */ /* 0x000fe40001000000 */
[----:B------:R-:W-:-:S02]  /*7700*/  ISETP.GE.AND P1, PT, R144, UR24, PT ;  /* 0x0000001890007c0c */ /* 0x000fc4000bf26270 */
[----:B------:R-:W-:Y:S02]  /*7710*/  SEL R5, R4, RZ, P6 ;  /* 0x000000ff04057207 */ /* 0x000fe40003000000 */
[----:B------:R-:W-:Y:S02]  /*7720*/  SEL R7, R6, RZ, P5 ;  /* 0x000000ff06077207 */ /* 0x000fe40002800000 */
[----:B------:R-:W-:Y:S01]  /*7730*/  SEL R8, RZ, 0x4, P1 ;  /* 0x00000004ff087807 */ /* 0x000fe20000800000 */
[----:B------:R-:W-:Y:S01]  /*7740*/  @!PT LDS RZ, [RZ] ;  /* 0x00000000fffff984 */ /* 0x000fe20000000800 */
[----:B------:R-:W-:Y:S01]  /*7750*/  @!PT LDS RZ, [RZ] ;  /* 0x00000000fffff984 */ /* 0x000fe20000000800 */
[----:B------:R-:W-:Y:S01]  /*7760*/  @!PT LDS RZ, [RZ] ;  /* 0x00000000fffff984 */ /* 0x000fe20000000800 */
[----:B------:R3:W-:Y:S01]  /*7770*/  LDGSTS.E [R15], desc[UR32][R2.64], P3 ;  /* 0x00000000020f7fae */ /* 0x0007e200099a1020 */
[----:B------:R-:W-:Y:S02]  /*7780*/  ISETP.NE.U32.AND P5, PT, R5, RZ, PT ;  /* 0x000000ff0500720c */ /* 0x000fe40003fa5070 */
[C---:B------:R-:W-:Y:S02]  /*7790*/  IADD3 R4, P1, PT, R22.reuse, R125, RZ ;  /* 0x0000007d16047210 */ /* 0x040fe40007f3e0ff */
[----:B------:R-:W-:-:S02]  /*77a0*/  IADD3 R6, P6, PT, R22, R121, RZ ;  /* 0x0000007916067210 */ /* 0x000fc40007fde0ff */
[----:B------:R-:W-:Y:S01]  /*77b0*/  PLOP3.LUT P2, PT, PT, PT, UP3, 0x40, 0x4 ;  /* 0x000000000004781c */ /* 0x000fe20003f4e838 */
[C---:B------:R-:W-:Y:S01]  /*77c0*/  IMAD.X R5, R20.reuse, 0x1, R123, P1 ;  /* 0x0000000114057824 */ /* 0x040fe200008e067b */
[----:B------:R-:W-:Y:S01]  /*77d0*/  ISETP.NE.U32.AND P1, PT, R7, RZ, PT ;  /* 0x000000ff0700720c */ /* 0x000fe20003f25070 */
[----:B------:R-:W-:Y:S01]  /*77e0*/  IMAD.X R7, R20, 0x1, R119, P6 ;  /* 0x0000000114077824 */ /* 0x000fe200030e0677 */
[----:B------:R-:W-:Y:S02]  /*77f0*/  SEL R8, R8, RZ, P2 ;  /* 0x000000ff08087207 */ /* 0x000fe40001000000 */
[----:B------:R4:W-:Y:S01]  /*7800*/  LDGSTS.E [R15+0x8], desc[UR32][R4.64], P4 ;  /* 0x00008000040f7fae */ /* 0x0009e2000a1a1020 */
[----:B------:R-:W-:Y:S02]  /*7810*/  ISETP.GE.AND P3, PT, R152, UR24, PT ;  /* 0x0000001898007c0c */ /* 0x000fe4000bf66270 */
[----:B------:R-:W-:Y:S01]  /*7820*/  ISETP.NE.U32.AND P2, PT, R8, RZ, PT ;  /* 0x000000ff0800720c */ /* 0x000fe20003f45070 */
[----:B------:R5:W-:Y:S01]  /*7830*/  LDGSTS.E [R15+0x10], desc[UR32][R6.64], P5 ;  /* 0x00010000060f7fae */ /* 0x000be2000a9a1020 */
[----:B------:R-:W-:-:S02]  /*7840*/  IADD3 R8, P5, PT, R22, R117, RZ ;  /* 0x0000007516087210 */ /* 0x000fc40007fbe0ff */
[----:B------:R-:W-:Y:S02]  /*7850*/  ISETP.GE.AND P4, PT, R154, UR24, PT ;  /* 0x000000189a007c0c */ /* 0x000fe4000bf86270 */
[----:B------:R-:W-:Y:S01]  /*7860*/  PLOP3.LUT P6, PT, PT, PT, UP3, 0x40, 0x4 ;  /* 0x000000000004781c */ /* 0x000fe20003fce838 */
[----:B------:R-:W-:Y:S01]  /*7870*/  IMAD.X R9, R20, 0x1, R115, P5 ;  /* 0x0000000114097824 */ /* 0x000fe200028e0673 */
[----:B------:R-:W-:Y:S02]  /*7880*/  SEL R10, RZ, 0x4, P3 ;  /* 0x00000004ff0a7807 */ /* 0x000fe40001800000 */
[----:B------:R-:W-:Y:S02]  /*7890*/  ISETP.GE.AND P3, PT, R156, UR24, PT ;  /* 0x000000189c007c0c */ /* 0x000fe4000bf66270 */
[----:B------:R-:W-:Y:S01]  /*78a0*/  PLOP3.LUT P5, PT, PT, PT, UP3, 0x40, 0x4 ;  /* 0x000000000004781c */ /* 0x000fe20003fae838 */
[----:B------:R-:W-:Y:S01]  /*78b0*/  LDGSTS.E [R15+0x18], desc[UR32][R8.64], P1 ;  /* 0x00018000080f7fae */ /* 0x000fe200089a1020 */
[----:B---3--:R-:W-:-:S02]  /*78c0*/  SEL R3, RZ, 0x4, P4 ;  /* 0x00000004ff037807 */ /* 0x008fc40002000000 */
[----:B------:R-:W-:Y:S02]  /*78d0*/  SEL R10, R10, RZ, P6 ;  /* 0x000000ff0a0a7207 */ /* 0x000fe40003000000 */
[----:B------:R-:W-:Y:S02]  /*78e0*/  PLOP3.LUT P4, PT, PT, PT, UP3, 0x40, 0x4 ;  /* 0x000000000004781c */ /* 0x000fe40003f8e838 */
[----:B----4-:R-:W-:Y:S02]  /*78f0*/  SEL R4, RZ, 0x4, P3 ;  /* 0x00000004ff047807 */ /* 0x010fe40001800000 */
[----:B------:R-:W-:Y:S02]  /*7900*/  SEL R5, R3, RZ, P5 ;  /* 0x000000ff03057207 */ /* 0x000fe40002800000 */
[----:B------:R-:W-:Y:S02]  /*7910*/  ISETP.NE.U32.AND P5, PT, R10, RZ, PT ;  /* 0x000000ff0a00720c */ /* 0x000fe40003fa5070 */
[----:B------:R-:W-:-:S02]  /*7920*/  IADD3 R2, P3, PT, R22, R113, RZ ;  /* 0x0000007116027210 */ /* 0x000fc40007f7e0ff */
[----:B-----5:R-:W-:Y:S02]  /*7930*/  SEL R6, R4, RZ, P4 ;  /* 0x000000ff04067207 */ /* 0x020fe40002000000 */
[----:B------:R-:W-:Y:S01]  /*7940*/  IADD3 R4, P6, PT, R22, R109, RZ ;  /* 0x0000006d16047210 */ /* 0x000fe20007fde0ff */
[----:B------:R-:W-:Y:S01]  /*7950*/  IMAD.X R3, R20, 0x1, R111, P3 ;  /* 0x0000000114037824 */ /* 0x000fe200018e066f */
[----:B------:R-:W-:Y:S02]  /*7960*/  ISETP.NE.U32.AND P3, PT, R5, RZ, PT ;  /* 0x000000ff0500720c */ /* 0x000fe40003f65070 */
[----:B------:R-:W-:Y:S01]  /*7970*/  ISETP.GE.AND P1, PT, R136, UR24, PT ;  /* 0x0000001888007c0c */ /* 0x000fe2000bf26270 */
[----:B------:R-:W-:Y:S01]  /*7980*/  IMAD.X R5, R20, 0x1, R107, P6 ;  /* 0x0000000114057824 */ /* 0x000fe200030e066b */
[----:B------:R3:W-:Y:S01]  /*7990*/  LDGSTS.E [R15+0x20], desc[UR32][R2.64], P2 ;  /* 0x00020000020f7fae */ /* 0x0007e200091a1020 */
[----:B------:R-:W-:Y:S02]  /*79a0*/  ISETP.NE.U32.AND P4, PT, R6, RZ, PT ;  /* 0x000000ff0600720c */ /* 0x000fe40003f85070 */
[----:B------:R-:W-:Y:S01]  /*79b0*/  PLOP3.LUT P2, PT, PT, PT, UP3, 0x40, 0x4 ;  /* 0x000000000004781c */ /* 0x000fe20003f4e838 */
[----:B------:R4:W-:Y:S01]  /*79c0*/  LDGSTS.E [R15+0x28], desc[UR32][R4.64], P5 ;  /* 0x00028000040f7fae */ /* 0x0009e2000a9a1020 */
[----:B------:R-:W-:-:S02]  /*79d0*/  SEL R7, RZ, 0x4, P1 ;  /* 0x00000004ff077807 */ /* 0x000fc40000800000 */
[----:B------:R-:W-:Y:S02]  /*79e0*/  IADD3 R6, P6, PT, R22, R105, RZ ;  /* 0x0000006916067210 */ /* 0x000fe40007fde0ff */
[----:B------:R-:W-:Y:S02]  /*79f0*/  ISETP.GE.AND P5, PT, R138, UR24, PT ;  /* 0x000000188a007c0c */ /* 0x000fe4000bfa6270 */
[----:B------:R-:W-:Y:S02]  /*7a00*/  ISETP.GE.AND P1, PT, R139, UR24, PT ;  /* 0x000000188b007c0c */ /* 0x000fe4000bf26270 */
[----:B------:R-:W-:Y:S01]  /*7a10*/  SEL R10, R7, RZ, P2 ;  /* 0x000000ff070a7207 */ /* 0x000fe20001000000 */
[----:B------:R-:W-:Y:S01]  /*7a20*/  IMAD.X R7, R20, 0x1, R103, P6 ;  /* 0x0000000114077824 */ /* 0x000fe200030e0667 */
[----:B------:R-:W-:Y:S02]  /*7a30*/  PLOP3.LUT P2, PT, PT, PT, UP3, 0x40, 0x4 ;  /* 0x000000000004781c */ /* 0x000fe40003f4e838 */
[----:B---3--:R-:W-:-:S02]  /*7a40*/  SEL R2, RZ, 0x4, P5 ;  /* 0x00000004ff027807 */ /* 0x008fc40002800000 */
[----:B------:R-:W-:Y:S01]  /*7a50*/  PLOP3.LUT P6, PT, PT, PT, UP3, 0x40, 0x4 ;  /* 0x000000000004781c */ /* 0x000fe20003fce838 */
[----:B------:R3:W-:Y:S01]  /*7a60*/  LDGSTS.E [R15+0x30], desc[UR32][R6.64], P3 ;  /* 0x00030000060f7fae */ /* 0x0007e200099a1020 */
[----:B------:R-:W-:Y:S02]  /*7a70*/  SEL R3, RZ, 0x4, P1 ;  /* 0x00000004ff037807 */ /* 0x000fe40000800000 */
[----:B------:R-:W-:Y:S02]  /*7a80*/  ISETP.NE.U32.AND P5, PT, R10, RZ, PT ;  /* 0x000000ff0a00720c */ /* 0x000fe40003fa5070 */
[----:B----4-:R-:W-:Y:S02]  /*7a90*/  SEL R5, R2, RZ, P2 ;  /* 0x000000ff02057207 */ /* 0x010fe40001000000 */
[----:B------:R-:W-:Y:S02]  /*7aa0*/  IADD3 R2, P1, PT, R22, R101, RZ ;  /* 0x0000006516027210 */ /* 0x000fe40007f3e0ff */
[----:B------:R-:W-:-:S02]  /*7ab0*/  SEL R8, R3, RZ, P6 ;  /* 0x000000ff03087207 */ /* 0x000fc40003000000 */
[----:B------:R-:W-:Y:S01]  /*7ac0*/  IADD3 R4, P6, PT, R22, R97, RZ ;  /* 0x0000006116047210 */ /* 0x000fe20007fde0ff */
[----:B------:R-:W-:Y:S01]  /*7ad0*/  IMAD.X R3, R20, 0x1, R99, P1 ;  /* 0x0000000114037824 */ /* 0x000fe200008e0663 */
[----:B------:R-:W-:Y:S02]  /*7ae0*/  ISETP.NE.U32.AND P1, PT, R5, RZ, PT ;  /* 0x000000ff0500720c */ /* 0x000fe40003f25070 */
[----:B------:R-:W-:Y:S01]  /*7af0*/  ISETP.NE.U32.AND P2, PT, R8, RZ, PT ;  /* 0x000000ff0800720c */ /* 0x000fe20003f45070 */
[----:B------:R-:W-:Y:S01]  /*7b00*/  IMAD.X R5, R20, 0x1, R95, P6 ;  /* 0x0000000114057824 */ /* 0x000fe200030e065f */
[----:B------:R4:W-:Y:S01]  /*7b10*/  LDGSTS.E [R15+0x38], desc[UR32][R2.64], P4 ;  /* 0x00038000020f7fae */ /* 0x0009e2000a1a1020 */
[----:B------:R-:W-:Y:S02]  /*7b20*/  ISETP.GE.AND P3, PT, R140, UR24, PT ;  /* 0x000000188c007c0c */ /* 0x000fe4000bf66270 */
[----:B------:R-:W-:Y:S01]  /*7b30*/  ISETP.GE.AND P4, PT, R141, UR24, PT ;  /* 0x000000188d007c0c */ /* 0x000fe2000bf86270 */
[----:B------:R5:W-:Y:S01]  /*7b40*/  LDGSTS.E [R15+0x40], desc[UR32][R4.64], P5 ;  /* 0x00040000040f7fae */ /* 0x000be2000a9a1020 */
[----:B------:R-:W-:-:S02]  /*7b50*/  IADD3 R8, P5, PT, R22, R93, RZ ;  /* 0x0000005d16087210 */ /* 0x000fc40007fbe0ff */
[----:B------:R-:W-:Y:S02]  /*7b60*/  PLOP3.LUT P6, PT, PT, PT, UP3, 0x40, 0x4 ;  /* 0x000000000004781c */ /* 0x000fe40003fce838 */
[----:B------:R-:W-:Y:S01]  /*7b70*/  SEL R10, RZ, 0x4, P3 ;  /* 0x00000004ff0a7807 */ /* 0x000fe20001800000 */
[----:B------:R-:W-:Y:S01]  /*7b80*/  IMAD.X R9, R20, 0x1, R91, P5 ;  /* 0x0000000114097824 */ /* 0x000fe200028e065b */
[----:B------:R-:W-:Y:S02]  /*7b90*/  ISETP.GE.AND P3, PT, R143, UR24, PT ;  /* 0x000000188f007c0c */ /* 0x000fe4000bf66270 */
[----:B------:R-:W-:Y:S02]  /*7ba0*/  PLOP3.LUT P5, PT, PT, PT, UP3, 0x40, 0x4 ;  /* 0x000000000004781c */ /* 0x000fe40003fae838 */
[----:B---3--:R-:W-:Y:S01]  /*7bb0*/  SEL R6, RZ, 0x4, P4 ;  /* 0x00000004ff067807 */ /* 0x008fe20002000000 */
[----:B------:R-:W-:Y:S01]  /*7bc0*/  LDGSTS.E [R15+0x48], desc[UR32][R8.64], P1 ;  /* 0x00048000080f7fae */ /* 0x000fe200089a1020 */
[----:B------:R-:W-:-:S02]  /*7bd0*/  SEL R10, R10, RZ, P6 ;  /* 0x000000ff0a0a7207 */ /* 0x000fc40003000000 */
[----:B------:R-:W-:Y:S02]  /*7be0*/  PLOP3.LUT P4, PT, PT, PT, UP3, 0x40, 0x4 ;  /* 0x000000000004781c */ /* 0x000fe40003f8e838 */
[----:B----4-:R-:W-:Y:S02]  /*7bf0*/  SEL R3, RZ, 0x4, P3 ;  /* 0x00000004ff037807 */ /* 0x010fe40001800000 */
[----:B------:R-:W-:Y:S02]  /*7c00*/  SEL R6, R6, RZ, P5 ;  /* 0x000000ff06067207 */ /* 0x000fe40002800000 */
[----:B------:R-:W-:Y:S02]  /*7c10*/  ISETP.NE.U32.AND P5, PT, R10, RZ, PT ;  /* 0x000000ff0a00720c */ /* 0x000fe40003fa5070 */
[----:B------:R-:W-:Y:S02]  /*7c20*/  IADD3 R2, P3, PT, R22, R89, RZ ;  /* 0x0000005916027210 */ /* 0x000fe40007f7e0ff */
[----:B-----5:R-:W-:-:S02]  /*7c30*/  SEL R5, R3, RZ, P4 ;  /* 0x000000ff03057207 */ /* 0x020fc40002000000 */
[----:B------:R-:W-:Y:S01]  /*7c40*/  IADD3 R4, P6, PT, R22, R85, RZ ;  /* 0x0000005516047210 */ /* 0x000fe20007fde0ff */
[C---:B------:R-:W-:Y:S01]  /*7c50*/  IMAD.X R3, R20.reuse, 0x1, R87, P3 ;  /* 0x0000000114037824 */ /* 0x040fe200018e0657 */
        /* <DEDUP_REMOVED lines=125> */
[----:B------:R-:W-:Y:S01]  /*8430*/  IADD3 R8, P6, PT, R22, R199, RZ ;  /* 0x000000c716087210 */ /* 0x000fe20007fde0ff */
[----:B------:R5:W-:Y:S01]  /*8440*/  LDGSTS.E [R15+0xd0], desc[UR32][R4.64], P5 ;  /* 0x000d0000040f7fae */ /* 0x000be2000a9a1020 */
[----:B------:R-:W-:-:S02]  /*8450*/  ISETP.GE.AND P5, PT, R175, UR24, PT ;  /* 0x00000018af007c0c */ /* 0x000fc4000bfa6270 */
[----:B---3--:R-:W-:Y:S01]  /*8460*/  SEL R6, RZ, 0x4, P3 ;  /* 0x00000004ff067807 */ /* 0x008fe20001800000 */
[----:B------:R-:W-:Y:S01]  /*8470*/  IMAD.X R9, R20, 0x1, R197, P6 ;  /* 0x0000000114097824 */ /* 0x000fe200030e06c5 */
[----:B------:R-:W-:Y:S02]  /*8480*/  SEL R10, RZ, 0x4, P5 ;  /* 0x00000004ff0a7807 */ /* 0x000fe40002800000 */
[----:B------:R-:W-:Y:S02]  /*8490*/  ISETP.GE.AND P5, PT, R179, UR24, PT ;  /* 0x00000018b3007c0c */ /* 0x000fe4000bfa6270 */
[----:B------:R-:W-:Y:S01]  /*84a0*/  PLOP3.LUT P3, PT, PT, PT, UP3, 0x40, 0x4 ;  /* 0x000000000004781c */ /* 0x000fe20003f6e838 */
[----:B------:R-:W-:Y:S01]  /*84b0*/  LDGSTS.E [R15+0xd8], desc[UR32][R8.64], P1 ;  /* 0x000d8000080f7fae */ /* 0x000fe200089a1020 */
[----:B----4-:R-:W-:Y:S02]  /*84c0*/  SEL R2, RZ, 0x4, P5 ;  /* 0x00000004ff027807 */ /* 0x010fe40002800000 */
[----:B------:R-:W-:-:S02]  /*84d0*/  PLOP3.LUT P4, PT, PT, PT, UP3, 0x40, 0x4 ;  /* 0x000000000004781c */ /* 0x000fc40003f8e838 */
[----:B------:R-:W-:Y:S02]  /*84e0*/  PLOP3.LUT P6, PT, PT, PT, UP3, 0x40, 0x4 ;  /* 0x000000000004781c */ /* 0x000fe40003fce838 */
[----:B------:R-:W-:Y:S02]  /*84f0*/  SEL R2, R2, RZ, P3 ;  /* 0x000000ff02027207 */ /* 0x000fe40001800000 */
[----:B------:R-:W-:Y:S02]  /*8500*/  SEL R10, R10, RZ, P4 ;  /* 0x000000ff0a0a7207 */ /* 0x000fe40002000000 */
[----:B------:R-:W-:Y:S01]  /*8510*/  ISETP.GE.AND P3, PT, R114, UR24, PT ;  /* 0x0000001872007c0c */ /* 0x000fe2000bf66270 */
[----:B------:R-:W-:Y:S01]  /*8520*/  UIADD3 UR24, UPT, UPT, UR24, -0x40, URZ ;  /* 0xffffffc018187890 */ /* 0x000fe2000fffe0ff */
[----:B-----5:R-:W-:Y:S02]  /*8530*/  IADD3 R4, P4, PT, R22, R195, RZ ;  /* 0x000000c316047210 */ /* 0x020fe40007f9e0ff */
[----:B------:R-:W-:-:S02]  /*8540*/  SEL R6, R6, RZ, P6 ;  /* 0x000000ff06067207 */ /* 0x000fc40003000000 */
[----:B------:R-:W-:Y:S01]  /*8550*/  ISETP.NE.U32.AND P1, PT, R2, RZ, PT ;  /* 0x000000ff0200720c */ /* 0x000fe20003f25070 */
[----:B------:R-:W-:Y:S01]  /*8560*/  IMAD.X R5, R20, 0x1, R185, P4 ;  /* 0x0000000114057824 */ /* 0x000fe200020e06b9 */
[----:B------:R-:W-:Y:S01]  /*8570*/  PLOP3.LUT P6, PT, PT, PT, UP3, 0x40, 0x4 ;  /* 0x000000000004781c */ /* 0x000fe20003fce838 */
[----:B------:R-:W-:Y:S01]  /*8580*/  UISETP.GT.AND UP3, UPT, UR30, 0x2, UPT ;  /* 0x000000021e00788c */ /* 0x000fe2000bf64270 */
[----:B------:R-:W-:Y:S02]  /*8590*/  SEL R2, RZ, 0x4, P3 ;  /* 0x00000004ff027807 */ /* 0x000fe40001800000 */
[----:B------:R-:W-:Y:S01]  /*85a0*/  ISETP.NE.U32.AND P5, PT, R10, RZ, PT ;  /* 0x000000ff0a00720c */ /* 0x000fe20003fa5070 */
[----:B------:R3:W-:Y:S01]  /*85b0*/  LDGSTS.E [R15+0xe0], desc[UR32][R4.64], P2 ;  /* 0x000e0000040f7fae */ /* 0x0007e200091a1020 */
[----:B------:R-:W-:Y:S01]  /*85c0*/  IADD3 R10, P3, PT, R22, R183, RZ ;  /* 0x000000b7160a7210 */ /* 0x000fe20007f7e0ff */
[----:B------:R-:W-:Y:S01]  /*85d0*/  USEL UR30, UR30, URZ, !UP3 ;  /* 0x000000ff1e1e7287 */ /* 0x000fe2000d800000 */
[----:B------:R-:W-:Y:S01]  /*85e0*/  SEL R2, R2, RZ, P6 ;  /* 0x000000ff02027207 */ /* 0x000fe20003000000 */
[----:B------:R-:W-:Y:S01]  /*85f0*/  UISETP.GT.AND UP3, UPT, UR25, 0x1, UPT ;  /* 0x000000011900788c */ /* 0x000fe2000bf64270 */
[----:B------:R-:W-:Y:S01]  /*8600*/  ISETP.NE.U32.AND P4, PT, R6, RZ, PT ;  /* 0x000000ff0600720c */ /* 0x000fe20003f85070 */
[----:B------:R-:W-:Y:S01]  /*8610*/  IMAD.X R11, R20, 0x1, R181, P3 ;  /* 0x00000001140b7824 */ /* 0x000fe200018e06b5 */
[----:B------:R-:W-:Y:S01]  /*8620*/  IADD3 R12, P2, PT, R22, R137, RZ ;  /* 0x00000089160c7210 */ /* 0x000fe20007f5e0ff */
[----:B-1----:R-:W-:Y:S01]  /*8630*/  ULEA UR7, UR30, UR12, 0xe ;  /* 0x0000000c1e077291 */ /* 0x002fe2000f8e70ff */
[----:B------:R-:W-:Y:S01]  /*8640*/  ISETP.NE.U32.AND P3, PT, R2, RZ, PT ;  /* 0x000000ff0200720c */ /* 0x000fe20003f65070 */
[----:B------:R-:W-:Y:S01]  /*8650*/  USEL UR25, UR25, URZ, !UP3 ;  /* 0x000000ff19197287 */ /* 0x000fe2000d800000 */
[----:B------:R-:W-:Y:S01]  /*8660*/  IADD3 R2, P6, PT, R22, R133, RZ ;  /* 0x0000008516027210 */ /* 0x000fe20007fde0ff */
[----:B------:R-:W-:Y:S01]  /*8670*/  IMAD.X R13, R20, 0x1, R135, P2 ;  /* 0x00000001140d7824 */ /* 0x000fe200010e0687 */
[----:B------:R1:W-:Y:S01]  /*8680*/  LDGSTS.E [R15+0xe8], desc[UR32][R10.64], P5 ;  /* 0x000e80000a0f7fae */ /* 0x0003e2000a9a1020 */
[----:B---3--:R-:W-:Y:S01]  /*8690*/  IADD3 R4, P2, PT, R18, R81, RZ ;  /* 0x0000005112047210 */ /* 0x008fe20007f5e0ff */
[----:B--2---:R-:W-:-:S02]  /*86a0*/  VIADD R32, R134, UR7 ;  /* 0x0000000786207c36 */ /* 0x004fc40008000000 */
[----:B------:R-:W-:Y:S01]  /*86b0*/  IMAD.X R3, R20, 0x1, R131, P6 ;  /* 0x0000000114037824 */ /* 0x000fe200030e0683 */
[----:B------:R2:W-:Y:S01]  /*86c0*/  LDGSTS.E [R15+0xf0], desc[UR32][R12.64], P4 ;  /* 0x000f00000c0f7fae */ /* 0x0005e2000a1a1020 */
[----:B------:R-:W-:Y:S01]  /*86d0*/  IMAD.X R5, R16, 0x1, R79, P2 ;  /* 0x0000000110057824 */ /* 0x000fe200010e064f */
[----:B------:R-:W-:Y:S01]  /*86e0*/  IADD3 R6, P4, PT, R18, R73, RZ ;  /* 0x0000004912067210 */ /* 0x000fe20007f9e0ff */
[----:B------:R-:W-:Y:S01]  /*86f0*/  VIADD R34, R142, UR7 ;  /* 0x000000078e227c36 */ /* 0x000fe20008000000 */
[----:B------:R3:W-:Y:S01]  /*8700*/  LDGSTS.E [R15+0xf8], desc[UR32][R2.64], P1 ;  /* 0x000f8000020f7fae */ /* 0x0007e200089a1020 */
[C---:B------:R-:W-:Y:S01]  /*8710*/  IADD3 R8, P1, PT, R18.reuse, R63, RZ ;  /* 0x0000003f12087210 */ /* 0x040fe20007f3e0ff */
[----:B------:R-:W-:Y:S01]  /*8720*/  USEL UR7, URZ, 0x1, !UP3 ;  /* 0x00000001ff077887 */ /* 0x000fe2000d800000 */
[----:B-1----:R-:W-:Y:S01]  /*8730*/  IADD3 R10, P2, PT, R18, R55, RZ ;  /* 0x00000037120a7210 */ /* 0x002fe20007f5e0ff */
[C---:B------:R-:W-:Y:S01]  /*8740*/  IMAD.X R7, R16.reuse, 0x1, R69, P4 ;  /* 0x0000000110077824 */ /* 0x040fe200020e0645 */
[----:B------:R-:W0:Y:S01]  /*8750*/  LDGDEPBAR ;  /* 0x00000000000079af */ /* 0x000e220000000000 */
[----:B------:R-:W-:Y:S01]  /*8760*/  IMAD.X R9, R16, 0x1, R61, P1 ;  /* 0x0000000110097824 */ /* 0x000fe200008e063d */
[----:B------:R-:W-:Y:S01]  /*8770*/  UISETP.NE.U32.AND UP3, UPT, UR34, UR8, UPT ;  /* 0x000000082200728c */ /* 0x000fe2000bf65070 */
[----:B--2---:R-:W-:Y:S01]  /*8780*/  IADD3 R12, P1, PT, R18, R47, RZ ;  /* 0x0000002f120c7210 */ /* 0x004fe20007f3e0ff */
[----:B------:R-:W-:Y:S01]  /*8790*/  IMAD.X R11, R16, 0x1, R53, P2 ;  /* 0x00000001100b7824 */ /* 0x000fe200010e0635 */
[----:B------:R1:W-:Y:S01]  /*87a0*/  LDGSTS.E [R32+0x10000], desc[UR32][R4.64], P3 ;  /* 0x1000000004207fae */ /* 0x0003e200099a1020 */
[----:B------:R-:W-:Y:S01]  /*87b0*/  ULOP3.LUT UR7, UR4, UR7, URZ, 0x3c, !UPT ;  /* 0x0000000704077292 */ /* 0x000fe2000f8e3cff */
[----:B---3--:R-:W-:Y:S01]  /*87c0*/  IADD3 R2, P2, PT, R18, R39, RZ ;  /* 0x0000002712027210 */ /* 0x008fe20007f5e0ff */
[----:B------:R-:W-:Y:S01]  /*87d0*/  IMAD.X R13, R16, 0x1, R45, P1 ;  /* 0x00000001100d7824 */ /* 0x000fe200008e062d */
[----:B------:R-:W-:Y:S01]  /*87e0*/  IADD3 R14, P1, PT, R18, R31, RZ ;  /* 0x0000001f120e7210 */ /* 0x000fe20007f3e0ff */
[----:B------:R2:W-:Y:S02]  /*87f0*/  LDGSTS.E [R32+0x10400], desc[UR32][R6.64], P3 ;  /* 0x1040000006207fae */ /* 0x0005e400099a1020 */
[----:B------:R-:W-:-:S02]  /*8800*/  IMAD.X R3, R16, 0x1, R37, P2 ;  /* 0x0000000110037824 */ /* 0x000fc400010e0625 */
[----:B------:R-:W-:Y:S01]  /*8810*/  IMAD.X R15, R16, 0x1, R29, P1 ;  /* 0x00000001100f7824 */ /* 0x000fe200008e061d */
[----:B------:R3:W-:Y:S01]  /*8820*/  LDGSTS.E [R32+0x10800], desc[UR32][R8.64], P3 ;  /* 0x1080000008207fae */ /* 0x0007e200099a1020 */
[----:B-1----:R-:W-:-:S03]  /*8830*/  IADD3 R4, P2, PT, R18, R23, RZ ;  /* 0x0000001712047210 */ /* 0x002fc60007f5e0ff */
[----:B------:R1:W-:Y:S01]  /*8840*/  LDGSTS.E [R32+0x10c00], desc[UR32][R10.64], P3 ;  /* 0x10c000000a207fae */ /* 0x0003e200099a1020 */
[----:B--2---:R-:W-:Y:S01]  /*8850*/  IADD3 R6, P1, PT, R18, R77, RZ ;  /* 0x0000004d12067210 */ /* 0x004fe20007f3e0ff */
[----:B------:R-:W-:Y:S02]  /*8860*/  IMAD.X R5, R16, 0x1, R21, P2 ;  /* 0x0000000110057824 */ /* 0x000fe400010e0615 */
[----:B------:R2:W-:Y:S01]  /*8870*/  LDGSTS.E [R32+0x11000], desc[UR32][R12.64], P3 ;  /* 0x110000000c207fae */ /* 0x0005e200099a1020 */
[----:B---3--:R-:W-:Y:S01]  /*8880*/  IADD3 R8, P2, PT, R18, R67, RZ ;  /* 0x0000004312087210 */ /* 0x008fe20007f5e0ff */
[----:B------:R-:W-:Y:S02]  /*8890*/  IMAD.X R7, R16, 0x1, R75, P1 ;  /* 0x0000000110077824 */ /* 0x000fe400008e064b */
[----:B------:R3:W-:Y:S01]  /*88a0*/  LDGSTS.E [R32+0x11400], desc[UR32][R2.64], P3 ;  /* 0x1140000002207fae */ /* 0x0007e200099a1020 */
[----:B-1----:R-:W-:Y:S01]  /*88b0*/  IADD3 R10, P1, PT, R18, R59, RZ ;  /* 0x0000003b120a7210 */ /* 0x002fe20007f3e0ff */
[----:B------:R-:W-:-:S02]  /*88c0*/  IMAD.X R9, R16, 0x1, R65, P2 ;  /* 0x0000000110097824 */ /* 0x000fc400010e0641 */
        /* <DEDUP_REMOVED lines=9> */
[----:B------:R-:W-:Y:S01]  /*8960*/  LDGSTS.E [R34+0x10600], desc[UR32][R8.64], P3 ;  /* 0x1060000008227fae */ /* 0x000fe200099a1020 */
[----:B--2---:R-:W-:Y:S01]  /*8970*/  IADD3 R4, P1, PT, R18, R27, RZ ;  /* 0x0000001b12047210 */ /* 0x004fe20007f3e0ff */
[----:B------:R-:W-:Y:S02]  /*8980*/  IMAD.X R15, R16, 0x1, R33, P2 ;  /* 0x00000001100f7824 */ /* 0x000fe400010e0621 */
[----:B------:R-:W-:Y:S01]  /*8990*/  LDGSTS.E [R34+0x10a00], desc[UR32][R10.64], P3 ;  /* 0x10a000000a227fae */ /* 0x000fe200099a1020 */
[----:B------:R-:W-:Y:S02]  /*89a0*/  IADD3 R22, P2, PT, R22, R187, RZ ;  /* 0x000000bb16167210 */ /* 0x000fe40007f5e0ff */
[----:B---3--:R-:W-:Y:S01]  /*89b0*/  IADD3 R6, P4, PT, R18, R19, RZ ;  /* 0x0000001312067210 */ /* 0x008fe20007f9e0ff */
[----:B------:R-:W-:Y:S01]  /*89c0*/  IMAD.X R5, R16, 0x1, R25, P1 ;  /* 0x0000000110057824 */ /* 0x000fe200008e0619 */
[----:B------:R-:W-:Y:S01]  /*89d0*/  LDGSTS.E [R34+0x10e00], desc[UR32][R12.64], P3 ;  /* 0x10e000000c227fae */ /* 0x000fe200099a1020 */
[----:B------:R-:W-:Y:S01]  /*89e0*/  IADD3 R18, P1, PT, R18, R191, RZ ;  /* 0x000000bf12127210 */ /* 0x000fe20007f3e0ff */
[----:B------:R-:W-:-:S02]  /*89f0*/  IMAD.X R20, R20, 0x1, R189, P2 ;  /* 0x0000000114147824 */ /* 0x000fc400010e06bd */
[C---:B------:R-:W-:Y:S01]  /*8a00*/  IMAD.X R7, R16.reuse, 0x1, R17, P4 ;  /* 0x0000000110077824 */ /* 0x040fe200020e0611 */
[----:B------:R1:W-:Y:S01]  /*8a10*/  LDGSTS.E [R34+0x11200], desc[UR32][R2.64], P3 ;  /* 0x1120000002227fae */ /* 0x0003e200099a1020 */
[----:B------:R-:W-:-:S03]  /*8a20*/  IMAD.X R16, R16, 0x1, R193, P1 ;  /* 0x0000000110107824 */ /* 0x000fc600008e06c1 */
[----:B------:R2:W-:Y:S04]  /*8a30*/  LDGSTS.E [R34+0x11600], desc[UR32][R14.64], P3 ;  /* 0x116000000e227fae */ /* 0x0005e800099a1020 */
[----:B------:R2:W-:Y:S04]  /*8a40*/  LDGSTS.E [R34+0x11a00], desc[UR32][R4.64], P3 ;  /* 0x11a0000004227fae */ /* 0x0005e800099a1020 */
[----:B------:R2:W-:Y:S01]  /*8a50*/  LDGSTS.E [R34+0x11e00], desc[UR32][R6.64], P3 ;  /* 0x11e0000006227fae */ /* 0x0005e200099a1020 */
[----:B-1----:R-:W-:-:S03]  /*8a60*/  IMAD.U32 R2, RZ, RZ, UR4 ;  /* 0x00000004ff027e24 */ /* 0x002fc6000f8e00ff */
[----:B------:R-:W0:Y:S01]  /*8a70*/  LDGDEPBAR ;  /* 0x00000000000079af */ /* 0x000e220000000000 */
[----:B------:R-:W-:Y:S05]  /*8a80*/  BRA.U UP3, `(.L_x_40) ;  /* 0xffffffe103987547 */ /* 0x000fea000b83ffff */
.L_x_37:
[----:B------:R-:W-:Y:S05]  /*8a90*/  BRA.U !UP1, `(.L_x_41) ;  /* 0x0000000109107547 */ /* 0x000fea000b800000 */
[----:B------:R-:W-:-:S06]  /*8aa0*/  USHF.L.U32 UR4, UR4, 0x1f, URZ ;  /* 0x0000001f04047899 */ /* 0x000fcc00080006ff */
[----:B------:R-:W-:-:S04]  /*8ab0*/  IMAD.U32 R2, RZ, RZ, UR4 ;  /* 0x00000004ff027e24 */ /* 0x000fc8000f8e00ff */
[----:B------:R-:W3:Y:S02]  /*8ac0*/  SYNCS.PHASECHK.TRANS64.TRYWAIT P1, [UR10], R2 ;  /* 0x00000002ff0075a7 */ /* 0x000ee4000802110a */
[----:B---3--:R-:W-:Y:S05]  /*8ad0*/  @!P1 BRA `(.L_x_42) ;  /* 0x0000001000e89947 */ /* 0x008fea0003800000 */
.L_x_41:
[----:B------:R-:W-:-:S04]  /*8ae0*/  DEPBAR.LE SB0, 0x0 ;  /* 0x000080000000791a */ /* 0x000fc80000000000 */
[----:B------:R-:W-:Y:S01]  /*8af0*/  BAR.SYNC.DEFER_BLOCKING 0x0 ;  /* 0x0000000000007b1d */ /* 0x000fe20000010000 */
[C---:B------:R-:W-:Y:S02]  /*8b00*/  LOP3.LUT R2, R72.reuse, 0x80, RZ, 0xc0, !PT ;  /* 0x0000008048027812 */ /* 0x040fe400078ec0ff */
[C---:B------:R-:W-:Y:S01]  /*8b10*/  LOP3.LUT R3, R72.reuse, 0x7f, RZ, 0xc0, !PT ;  /* 0x0000007f48037812 */ /* 0x040fe200078ec0ff */
[----:B------:R-:W-:Y:S01]  /*8b20*/  IMAD.SHL.U32 R72, R72, 0x10, RZ ;  /* 0x0000001048487824 */ /* 0x000fe200078e00ff */
[----:B------:R-:W-:Y:S01]  /*8b30*/  LEA R2, R2, UR12, 0x5 ;  /* 0x0000000c02027c11 */ /* 0x000fe2000f8e28ff */
[----:B-1----:R-:W1:Y:S03]  /*8b40*/  LDCU.128 UR16, c[0x0][0x390] ;  /* 0x00007200ff1077ac */ /* 0x002e660008000c00 */
[----:B------:R-:W-:Y:S01]  /*8b50*/  LOP3.LUT R72, R72, 0xff0, RZ, 0xc0, !PT ;  /* 0x00000ff048487812 */ /* 0x000fe200078ec0ff */
[----:B------:R-:W-:Y:S01]  /*8b60*/  IMAD R2, R3, 0x10, R2 ;  /* 0x0000001003027824 */ /* 0x000fe200078e0202 */
[----:B------:R-:W3:Y:S01]  /*8b70*/  LDCU UR4, c[0x0][0x3b4] ;  /* 0x00007680ff0477ac */ /* 0x000ee20008000800 */
[----:B------:R-:W-:Y:S01]  /*8b80*/  LOP3.LUT R3, R70, R71, RZ, 0xfc, !PT ;  /* 0x0000004746037212 */ /* 0x000fe200078efcff */
[----:B------:R-:W5:Y:S01]  /*8b90*/  LDCU UR5, c[0x0][0x3b8] ;  /* 0x00007700ff0577ac */ /* 0x000f620008000800 */
[----:B------:R-:W2:Y:S02]  /*8ba0*/  @!P0 SYNCS.CCTL.IV [UR12+0x1c000] ;  /* 0x01c00000ff0089b1 */ /* 0x000ea4000800000c */
[----:B--2---:R-:W-:Y:S06]  /*8bb0*/  BAR.SYNC.DEFER_BLOCKING 0x0 ;  /* 0x0000000000007b1d */ /* 0x004fec0000010000 */
[----:B----4-:R-:W2:Y:S01]  /*8bc0*/  LDTM.x32 R4, tmem[UR13] ;  /* 0x0000000d000479ee */ /* 0x010ea200082c0000 */
[----:B------:R-:W4:Y:S01]  /*8bd0*/  @!P0 SYNCS.CCTL.IV [UR12+0x1c008] ;  /* 0x01c00800ff0089b1 */ /* 0x000f22000800000c */
[----:B------:R-:W-:Y:S01]  /*8be0*/  NOP ;  /* 0x0000000000007918 */ /* 0x000fe20000000000 */
[C---:B-1----:R-:W-:Y:S01]  /*8bf0*/  ISETP.GE.AND P0, PT, R0.reuse, UR18, PT ;  /* 0x0000001200007c0c */ /* 0x042fe2000bf06270 */
[----:B---3--:R-:W-:-:S03]  /*8c00*/  IMAD R0, R0, UR4, RZ ;  /* 0x0000000400007c24 */ /* 0x008fc6000f8e02ff */
[C---:B------:R-:W-:Y:S01]  /*8c10*/  ISETP.LT.AND P4, PT, R3.reuse, UR19, !P0 ;  /* 0x0000001303007c0c */ /* 0x040fe2000c781270 */
[----:B-----5:R-:W-:Y:S02]  /*8c20*/  IMAD R3, R3, UR5, RZ ;  /* 0x0000000503037c24 */ /* 0x020fe4000f8e02ff */
[----:B--2---:R-:W-:Y:S02]  /*8c30*/  IMAD.MOV.U32 R36, RZ, RZ, R4 ;  /* 0x000000ffff247224 */ /* 0x004fe400078e0004 */
[----:B------:R-:W-:Y:S02]  /*8c40*/  IMAD.MOV.U32 R4, RZ, RZ, R5 ;  /* 0x000000ffff047224 */ /* 0x000fe400078e0005 */
[----:B------:R-:W-:Y:S02]  /*8c50*/  IMAD.MOV.U32 R37, RZ, RZ, R6 ;  /* 0x000000ffff257224 */ /* 0x000fe400078e0006 */
[----:B------:R-:W-:Y:S02]  /*8c60*/  IMAD.MOV.U32 R5, RZ, RZ, R7 ;  /* 0x000000ffff057224 */ /* 0x000fe400078e0007 */
[----:B------:R-:W-:-:S02]  /*8c70*/  IMAD.MOV.U32 R38, RZ, RZ, R8 ;  /* 0x000000ffff267224 */ /* 0x000fc400078e0008 */
[----:B------:R-:W-:Y:S02]  /*8c80*/  IMAD.MOV.U32 R39, RZ, RZ, R10 ;  /* 0x000000ffff277224 */ /* 0x000fe400078e000a */
[----:B------:R-:W-:Y:S02]  /*8c90*/  IMAD.MOV.U32 R6, RZ, RZ, R9 ;  /* 0x000000ffff067224 */ /* 0x000fe400078e0009 */
[----:B------:R-:W-:Y:S01]  /*8ca0*/  IMAD.MOV.U32 R7, RZ, RZ, R11 ;  /* 0x000000ffff077224 */ /* 0x000fe200078e000b */
[----:B----4-:R-:W-:Y:S01]  /*8cb0*/  STS.128 [R2], R36 ;  /* 0x0000002402007388 */ /* 0x010fe20000000c00 */
[----:B------:R-:W-:Y:S02]  /*8cc0*/  IMAD.MOV.U32 R8, RZ, RZ, R12 ;  /* 0x000000ffff087224 */ /* 0x000fe400078e000c */
[----:B------:R-:W-:Y:S01]  /*8cd0*/  IMAD.MOV.U32 R9, RZ, RZ, R14 ;  /* 0x000000ffff097224 */ /* 0x000fe200078e000e */
[----:B------:R1:W-:Y:S01]  /*8ce0*/  STS.128 [R2+0x800], R4 ;  /* 0x0008000402007388 */ /* 0x0003e20000000c00 */
[----:B------:R-:W-:-:S02]  /*8cf0*/  IMAD.MOV.U32 R40, RZ, RZ, R13 ;  /* 0x000000ffff287224 */ /* 0x000fc400078e000d */
[----:B------:R-:W-:Y:S01]  /*8d00*/  IMAD.MOV.U32 R41, RZ, RZ, R15 ;  /* 0x000000ffff297224 */ /* 0x000fe200078e000f */
[----:B------:R-:W-:Y:S01]  /*8d10*/  BAR.SYNC.DEFER_BLOCKING 0x0 ;  /* 0x0000000000007b1d */ /* 0x000fe20000010000 */
[----:B------:R-:W-:Y:S02]  /*8d20*/  IMAD.MOV.U32 R10, RZ, RZ, R16 ;  /* 0x000000ffff0a7224 */ /* 0x000fe400078e0010 */
[----:B------:R-:W-:Y:S02]  /*8d30*/  IMAD.MOV.U32 R11, RZ, RZ, R18 ;  /* 0x000000ffff0b7224 */ /* 0x000fe400078e0012 */
[----:B------:R-:W-:Y:S02]  /*8d40*/  IMAD.MOV.U32 R42, RZ, RZ, R17 ;  /* 0x000000ffff2a7224 */ /* 0x000fe400078e0011 */
[----:B------:R-:W-:Y:S02]  /*8d50*/  IMAD.MOV.U32 R43, RZ, RZ, R19 ;  /* 0x000000ffff2b7224 */ /* 0x000fe400078e0013 */
[----:B------:R-:W-:-:S02]  /*8d60*/  IMAD.MOV.U32 R16, RZ, RZ, R21 ;  /* 0x000000ffff107224 */ /* 0x000fc400078e0015 */
[----:B------:R-:W-:Y:S01]  /*8d70*/  IMAD.MOV.U32 R17, RZ, RZ, R23 ;  /* 0x000000ffff117224 */ /* 0x000fe200078e0017 */
[C-C-:B------:R-:W-:Y:S01]  /*8d80*/  LOP3.LUT R23, R70.reuse, 0x8, R71.reuse, 0xfe, !PT ;  /* 0x0000000846177812 */ /* 0x140fe200078efe47 */
[----:B-1----:R-:W-:Y:S02]  /*8d90*/  IMAD.MOV.U32 R4, RZ, RZ, R20 ;  /* 0x000000ffff047224 */ /* 0x002fe400078e0014 */
[----:B------:R-:W-:Y:S02]  /*8da0*/  IMAD.MOV.U32 R5, RZ, RZ, R22 ;  /* 0x000000ffff057224 */ /* 0x000fe400078e0016 */
[----:B------:R-:W-:Y:S01]  /*8db0*/  IMAD.MOV.U32 R6, RZ, RZ, R24 ;  /* 0x000000ffff067224 */ /* 0x000fe200078e0018 */
[C-C-:B------:R-:W-:Y:S01]  /*8dc0*/  LOP3.LUT R24, R70.reuse, 0xa, R71.reuse, 0xfe, !PT ;  /* 0x0000000a46187812 */ /* 0x140fe200078efe47 */
[----:B------:R-:W-:Y:S01]  /*8dd0*/  IMAD.MOV.U32 R7, RZ, RZ, R26 ;  /* 0x000000ffff077224 */ /* 0x000fe200078e001a */
[----:B------:R-:W-:Y:S01]  /*8de0*/  LOP3.LUT R26, R70, 0xe, R71, 0xfe, !PT ;  /* 0x0000000e461a7812 */ /* 0x000fe200078efe47 */
[----:B------:R-:W-:-:S02]  /*8df0*/  IMAD.MOV.U32 R18, RZ, RZ, R25 ;  /* 0x000000ffff127224 */ /* 0x000fc400078e0019 */
[----:B------:R-:W-:Y:S01]  /*8e00*/  IMAD.MOV.U32 R19, RZ, RZ, R27 ;  /* 0x000000ffff137224 */ /* 0x000fe200078e001b */
[----:B------:R-:W1:Y:S01]  /*8e10*/  LDS.128 R36, [R72+UR12] ;  /* 0x0000000c48247984 */ /* 0x000e620008000c00 */
[----:B------:R-:W-:Y:S02]  /*8e20*/  IMAD.MOV.U32 R44, RZ, RZ, R28 ;  /* 0x000000ffff2c7224 */ /* 0x000fe400078e001c */
[----:B------:R-:W-:Y:S01]  /*8e30*/  IMAD.MOV.U32 R45, RZ, RZ, R30 ;  /* 0x000000ffff2d7224 */ /* 0x000fe200078e001e */
[----:B------:R-:W-:Y:S01]  /*8e40*/  LDS.128 R12, [R72+UR12+0x1000] ;  /* 0x0010000c480c7984 */ /* 0x000fe20008000c00 */
[----:B------:R-:W-:Y:S02]  /*8e50*/  IMAD.MOV.U32 R48, RZ, RZ, R29 ;  /* 0x000000ffff307224 */ /* 0x000fe400078e001d */
[----:B------:R-:W-:Y:S01]  /*8e60*/  IMAD.MOV.U32 R49, RZ, RZ, R31 ;  /* 0x000000ffff317224 */ /* 0x000fe200078e001f */
[----:B------:R-:W-:Y:S01]  /*8e70*/  BAR.SYNC.DEFER_BLOCKING 0x0 ;  /* 0x0000000000007b1d */ /* 0x000fe20000010000 */
[----:B------:R-:W-:Y:S01]  /*8e80*/  IMAD.MOV.U32 R46, RZ, RZ, R32 ;  /* 0x000000ffff2e7224 */ /* 0x000fe200078e0020 */
[----:B------:R-:W-:Y:S01]  /*8e90*/  LEA R32, P3, R0, UR16, 0x2 ;  /* 0x0000001000207c11 */ /* 0x000fe2000f8610ff */
[----:B------:R-:W-:Y:S01]  /*8ea0*/  IMAD.MOV.U32 R47, RZ, RZ, R34 ;  /* 0x000000ffff2f7224 */ /* 0x000fe200078e0022 */
[----:B------:R-:W-:Y:S01]  /*8eb0*/  LOP3.LUT R34, R70, 0x18, R71, 0xfe, !PT ;  /* 0x0000001846227812 */ /* 0x000fe200078efe47 */
[----:B------:R-:W-:Y:S01]  /*8ec0*/  IMAD.MOV.U32 R50, RZ, RZ, R33 ;  /* 0x000000ffff327224 */ /* 0x000fe200078e0021 */
[----:B------:R-:W-:Y:S01]  /*8ed0*/  LEA.HI.X.SX32 R33, R0, UR17, 0x2, P3 ;  /* 0x0000001100217c11 */ /* 0x000fe200098f16ff */
[----:B------:R-:W-:-:S02]  /*8ee0*/  IMAD.MOV.U32 R51, RZ, RZ, R35 ;  /* 0x000000ffff337224 */ /* 0x000fc400078e0023 */
[----:B------:R-:W-:Y:S01]  /*8ef0*/  IMAD R25, R24, UR5, RZ ;  /* 0x0000000518197c24 */ /* 0x000fe2000f8e02ff */
[----:B------:R-:W-:Y:S04]  /*8f00*/  STS.128 [R2], R8 ;  /* 0x0000000802007388 */ /* 0x000fe80000000c00 */
[----:B------:R-:W-:Y:S01]  /*8f10*/  STS.128 [R2+0x800], R40 ;  /* 0x0008002802007388 */ /* 0x000fe20000000c00 */
[----:B------:R-:W-:Y:S06]  /*8f20*/  BAR.SYNC.DEFER_BLOCKING 0x0 ;  /* 0x0000000000007b1d */ /* 0x000fec0000010000 */
[----:B------:R-:W2:Y:S04]  /*8f30*/  LDS.128 R40, [R72+UR12] ;  /* 0x0000000c48287984 */ /* 0x000ea80008000c00 */
[----:B------:R-:W-:Y:S01]  /*8f40*/  LDS.128 R8, [R72+UR12+0x1000] ;  /* 0x0010000c48087984 */ /* 0x000fe20008000c00 */
[----:B------:R-:W-:Y:S06]  /*8f50*/  BAR.SYNC.DEFER_BLOCKING 0x0 ;  /* 0x0000000000007b1d */ /* 0x000fec0000010000 */
[----:B------:R-:W-:Y:S04]  /*8f60*/  STS.128 [R2], R4 ;  /* 0x0000000402007388 */ /* 0x000fe80000000c00 */
[----:B------:R3:W-:Y:S01]  /*8f70*/  STS.128 [R2+0x800], R16 ;  /* 0x0008001002007388 */ /* 0x0007e20000000c00 */
[----:B------:R-:W-:Y:S01]  /*8f80*/  BAR.SYNC.DEFER_BLOCKING 0x0 ;  /* 0x0000000000007b1d */ /* 0x000fe20000010000 */
[----:B---3--:R-:W-:-:S02]  /*8f90*/  LOP3.LUT R17, R70, 0x2, R71, 0xfe, !PT ;  /* 0x0000000246117812 */ /* 0x008fc400078efe47 */
[C-C-:B------:R-:W-:Y:S02]  /*8fa0*/  LOP3.LUT R19, R70.reuse, 0x4, R71.reuse, 0xfe, !PT ;  /* 0x0000000446137812 */ /* 0x140fe400078efe47 */
[C---:B------:R-:W-:Y:S01]  /*8fb0*/  ISETP.LT.AND P1, PT, R17.reuse, UR19, !P0 ;  /* 0x0000001311007c0c */ /* 0x040fe2000c721270 */
[----:B------:R-:W-:Y:S01]  /*8fc0*/  IMAD R17, R17, UR5, RZ ;  /* 0x0000000511117c24 */ /* 0x000fe2000f8e02ff */
[----:B------:R-:W-:Y:S02]  /*8fd0*/  LOP3.LUT R18, R70, 0x6, R71, 0xfe, !PT ;  /* 0x0000000646127812 */ /* 0x000fe400078efe47 */
[C---:B------:R-:W-:Y:S01]  /*8fe0*/  ISETP.LT.AND P2, PT, R19.reuse, UR19, !P0 ;  /* 0x0000001313007c0c */ /* 0x040fe2000c741270 */
[----:B------:R-:W-:Y:S01]  /*8ff0*/  IMAD R19, R19, UR5, RZ ;  /* 0x0000000513137c24 */ /* 0x000fe2000f8e02ff */
[C---:B------:R-:W-:Y:S01]  /*9000*/  ISETP.LT.AND P3, PT, R18.reuse, UR19, !P0 ;  /* 0x0000001312007c0c */ /* 0x040fe2000c761270 */
[----:B------:R-:W-:Y:S01]  /*9010*/  IMAD R0, R18, UR5, RZ ;  /* 0x0000000512007c24 */ /* 0x000fe2000f8e02ff */
[----:B------:R-:W3:Y:S01]  /*9020*/  LDS.128 R28, [R72+UR12] ;  /* 0x0000000c481c7984 */ /* 0x000ee20008000c00 */
[----:B------:R-:W-:-:S03]  /*9030*/  LEA R16, P6, R17, R32, 0x2 ;  /* 0x0000002011107211 */ /* 0x000fc600078c10ff */
[----:B------:R-:W-:Y:S01]  /*9040*/  LDS.128 R4, [R72+UR12+0x1000] ;  /* 0x0010000c48047984 */ /* 0x000fe20008000c00 */
[----:B------:R-:W-:Y:S01]  /*9050*/  LEA.HI.X.SX32 R17, R17, R33, 0x2, P6 ;  /* 0x0000002111117211 */ /* 0x000fe200030f16ff */
[----:B------:R-:W-:Y:S01]  /*9060*/  BAR.SYNC.DEFER_BLOCKING 0x0 ;  /* 0x0000000000007b1d */ /* 0x000fe20000010000 */
[C---:B------:R-:W-:Y:S01]  /*9070*/  ISETP.LT.AND P6, PT, R23.reuse, UR19, !P0 ;  /* 0x0000001317007c0c */ /* 0x040fe2000c7c1270 */
[----:B------:R-:W-:-:S04]  /*9080*/  IMAD R23, R23, UR5, RZ ;  /* 0x0000000517177c24 */ /* 0x000fc8000f8e02ff */
[----:B------:R-:W-:Y:S04]  /*9090*/  STS.128 [R2], R44 ;  /* 0x0000002c02007388 */ /* 0x000fe80000000c00 */
[----:B------:R4:W-:Y:S01]  /*90a0*/  STS.128 [R2+0x800], R48 ;  /* 0x0008003002007388 */ /* 0x0009e20000000c00 */
[----:B------:R-:W-:Y:S01]  /*90b0*/  BAR.SYNC.DEFER_BLOCKING 0x0 ;  /* 0x0000000000007b1d */ /* 0x000fe20000010000 */
[----:B----4-:R-:W-:-:S04]  /*90c0*/  LEA R2, P5, R3, R32, 0x2 ;  /* 0x0000002003027211 */ /* 0x010fc800078a10ff */
[----:B------:R-:W-:Y:S02]  /*90d0*/  LEA.HI.X.SX32 R3, R3, R33, 0x2, P5 ;  /* 0x0000002103037211 */ /* 0x000fe400028f16ff */
[----:B------:R-:W-:-:S04]  /*90e0*/  LEA R18, P5, R19, R32, 0x2 ;  /* 0x0000002013127211 */ /* 0x000fc800078a10ff */
[-C--:B------:R-:W-:Y:S02]  /*90f0*/  LEA.HI.X.SX32 R19, R19, R33.reuse, 0x2, P5 ;  /* 0x0000002113137211 */ /* 0x080fe400028f16ff */
[-C--:B------:R-:W-:Y:S01]  /*9100*/  LEA R20, P5, R0, R32.reuse, 0x2 ;  /* 0x0000002000147211 */ /* 0x080fe200078a10ff */
[----:B-1----:R1:W-:Y:S01]  /*9110*/  @P4 STG.E desc[UR32][R2.64], R36 ;  /* 0x0000002402004986 */ /* 0x0023e2000c101920 */
[----:B------:R-:W-:Y:S02]  /*9120*/  ISETP.LT.AND P4, PT, R24, UR19, !P0 ;  /* 0x0000001318007c0c */ /* 0x000fe4000c781270 */
[----:B------:R-:W-:Y:S01]  /*9130*/  LEA.HI.X.SX32 R21, R0, R33, 0x2, P5 ;  /* 0x0000002100157211 */ /* 0x000fe200028f16ff */
[----:B------:R4:W-:Y:S01]  /*9140*/  @P1 STG.E desc[UR32][R16.64], R37 ;  /* 0x0000002510001986 */ /* 0x0009e2000c101920 */
[-C--:B------:R-:W-:Y:S02]  /*9150*/  LEA R22, P5, R23, R32.reuse, 0x2 ;  /* 0x0000002017167211 */ /* 0x080fe400078a10ff */
[----:B------:R-:W-:Y:S01]  /*9160*/  LEA R24, P1, R25, R32, 0x2 ;  /* 0x0000002019187211 */ /* 0x000fe200078210ff */
[----:B------:R5:W-:Y:S01]  /*9170*/  @P2 STG.E desc[UR32][R18.64], R38 ;  /* 0x0000002612002986 */ /* 0x000be2000c101920 */
[----:B------:R-:W-:-:S02]  /*9180*/  LOP3.LUT R0, R70, 0xc, R71, 0xfe, !PT ;  /* 0x0000000c46007812 */ /* 0x000fc400078efe47 */
[-C--:B------:R-:W-:Y:S01]  /*9190*/  LEA.HI.X.SX32 R23, R23, R33.reuse, 0x2, P5 ;  /* 0x0000002117177211 */ /* 0x080fe200028f16ff */
[----:B------:R3:W-:Y:S01]  /*91a0*/  @P3 STG.E desc[UR32][R20.64], R39 ;  /* 0x0000002714003986 */ /* 0x0007e2000c101920 */
[----:B------:R-:W-:Y:S02]  /*91b0*/  LEA.HI.X.SX32 R25, R25, R33, 0x2, P1 ;  /* 0x0000002119197211 */ /* 0x000fe400008f16ff */
[--C-:B-1----:R-:W-:Y:S01]  /*91c0*/  LOP3.LUT R2, R70, 0x10, R71.reuse, 0xfe, !PT ;  /* 0x0000001046027812 */ /* 0x102fe200078efe47 */
[----:B--2---:R1:W-:Y:S01]  /*91d0*/  @P6 STG.E desc[UR32][R22.64], R40 ;  /* 0x0000002816006986 */ /* 0x0043e2000c101920 */
[C---:B------:R-:W-:Y:S01]  /*91e0*/  ISETP.LT.AND P1, PT, R0.reuse, UR19, !P0 ;  /* 0x0000001300007c0c */ /* 0x040fe2000c721270 */
[----:B------:R-:W-:Y:S01]  /*91f0*/  IMAD R0, R0, UR5, RZ ;  /* 0x0000000500007c24 */ /* 0x000fe2000f8e02ff */
[----:B------:R-:W-:Y:S01]  /*9200*/  LOP3.LUT R3, R70, 0x12, R71, 0xfe, !PT ;  /* 0x0000001246037812 */ /* 0x000fe200078efe47 */
[----:B------:R-:W-:Y:S01]  /*9210*/  @P4 STG.E desc[UR32][R24.64], R41 ;  /* 0x0000002918004986 */ /* 0x000fe2000c101920 */
[C---:B------:R-:W-:Y:S01]  /*9220*/  ISETP.LT.AND P3, PT, R26.reuse, UR19, !P0 ;  /* 0x000000131a007c0c */ /* 0x040fe2000c761270 */
[----:B----4-:R-:W-:Y:S01]  /*9230*/  IMAD R17, R26, UR5, RZ ;  /* 0x000000051a117c24 */ /* 0x010fe2000f8e02ff */
[C---:B------:R-:W-:Y:S01]  /*9240*/  ISETP.LT.AND P2, PT, R2.reuse, UR19, !P0 ;  /* 0x0000001302007c0c */ /* 0x040fe2000c741270 */
[----:B-----5:R-:W-:Y:S01]  /*9250*/  IMAD R19, R2, UR5, RZ ;  /* 0x0000000502137c24 */ /* 0x020fe2000f8e02ff */
[----:B------:R-:W2:Y:S01]  /*9260*/  LDS.128 R24, [R72+UR12] ;  /* 0x0000000c48187984 */ /* 0x000ea20008000c00 */
[-C--:B------:R-:W-:Y:S01]  /*9270*/  LEA R2, P6, R0, R32.reuse, 0x2 ;  /* 0x0000002000027211 */ /* 0x080fe200078c10ff */
[C---:B---3--:R-:W-:Y:S01]  /*9280*/  IMAD R21, R3.reuse, UR5, RZ ;  /* 0x0000000503157c24 */ /* 0x048fe2000f8e02ff */
[----:B------:R-:W-:Y:S01]  /*9290*/  ISETP.LT.AND P4, PT, R3, UR19, !P0 ;  /* 0x0000001303007c0c */ /* 0x000fe2000c781270 */
[----:B------:R-:W3:Y:S01]  /*92a0*/  LDS.128 R72, [R72+UR12+0x1000] ;  /* 0x0010000c48487984 */ /* 0x000ee20008000c00 */
[----:B------:R-:W-:-:S02]  /*92b0*/  LEA R16, P5, R17, R32, 0x2 ;  /* 0x0000002011107211 */ /* 0x000fc400078a10ff */
[-C--:B------:R-:W-:Y:S02]  /*92c0*/  LEA.HI.X.SX32 R3, R0, R33.reuse, 0x2, P6 ;  /* 0x0000002100037211 */ /* 0x080fe400030f16ff */
[-C--:B------:R-:W-:Y:S02]  /*92d0*/  LEA R18, P6, R19, R32.reuse, 0x2 ;  /* 0x0000002013127211 */ /* 0x080fe400078c10ff */
[-C--:B------:R-:W-:Y:S01]  /*92e0*/  LEA.HI.X.SX32 R17, R17, R33.reuse, 0x2, P5 ;  /* 0x0000002111117211 */ /* 0x080fe200028f16ff */
[----:B------:R4:W-:Y:S01]  /*92f0*/  @P1 STG.E desc[UR32][R2.64], R42 ;  /* 0x0000002a02001986 */ /* 0x0009e2000c101920 */
[----:B------:R-:W-:Y:S02]  /*9300*/  LEA.HI.X.SX32 R19, R19, R33, 0x2, P6 ;  /* 0x0000002113137211 */ /* 0x000fe400030f16ff */
[----:B------:R-:W-:Y:S01]  /*9310*/  LOP3.LUT R0, R70, 0x14, R71, 0xfe, !PT ;  /* 0x0000001446007812 */ /* 0x000fe200078efe47 */
[----:B------:R-:W-:Y:S01]  /*9320*/  @P3 STG.E desc[UR32][R16.64], R43 ;  /* 0x0000002b10003986 */ /* 0x000fe2000c101920 */
[----:B------:R-:W-:-:S02]  /*9330*/  LEA R20, P5, R21, R32, 0x2 ;  /* 0x0000002015147211 */ /* 0x000fc400078a10ff */
[--C-:B-1----:R-:W-:Y:S01]  /*9340*/  LOP3.LUT R22, R70, 0x16, R71.reuse, 0xfe, !PT ;  /* 0x0000001646167812 */ /* 0x102fe200078efe47 */
[----:B------:R1:W-:Y:S01]  /*9350*/  @P2 STG.E desc[UR32][R18.64], R28 ;  /* 0x0000001c12002986 */ /* 0x0003e2000c101920 */
[C---:B------:R-:W-:Y:S01]  /*9360*/  ISETP.LT.AND P2, PT, R0.reuse, UR19, !P0 ;  /* 0x0000001300007c0c */ /* 0x040fe2000c741270 */
[----:B------:R-:W-:Y:S01]  /*9370*/  IMAD R0, R0, UR5, RZ ;  /* 0x0000000500007c24 */ /* 0x000fe2000f8e02ff */
[-C--:B------:R-:W-:Y:S02]  /*9380*/  LEA.HI.X.SX32 R21, R21, R33.reuse, 0x2, P5 ;  /* 0x0000002115157211 */ /* 0x080fe400028f16ff */
[----:B------:R-:W-:Y:S02]  /*9390*/  LOP3.LUT R23, R70, 0x1a, R71, 0xfe, !PT ;  /* 0x0000001a46177812 */ /* 0x000fe400078efe47 */
[-C--:B----4-:R-:W-:Y:S01]  /*93a0*/  LEA R2, P1, R0, R32.reuse, 0x2 ;  /* 0x0000002000027211 */ /* 0x090fe200078210ff */
[----:B------:R4:W-:Y:S01]  /*93b0*/  @P4 STG.E desc[UR32][R20.64], R29 ;  /* 0x0000001d14004986 */ /* 0x0009e2000c101920 */
[C---:B------:R-:W-:Y:S01]  /*93c0*/  ISETP.LT.AND P3, PT, R22.reuse, UR19, !P0 ;  /* 0x0000001316007c0c */ /* 0x040fe2000c761270 */
[----:B------:R-:W-:Y:S01]  /*93d0*/  IMAD R22, R22, UR5, RZ ;  /* 0x0000000516167c24 */ /* 0x000fe2000f8e02ff */
[----:B------:R-:W-:Y:S01]  /*93e0*/  LEA.HI.X.SX32 R3, R0, R33, 0x2, P1 ;  /* 0x0000002100037211 */ /* 0x000fe200008f16ff */
[C---:B-1----:R-:W-:Y:S01]  /*93f0*/  IMAD R19, R34.reuse, UR5, RZ ;  /* 0x0000000522137c24 */ /* 0x042fe2000f8e02ff */
[----:B------:R-:W-:Y:S01]  /*9400*/  ISETP.LT.AND P4, PT, R34, UR19, !P0 ;  /* 0x0000001322007c0c */ /* 0x000fe2000c781270 */
[C---:B------:R-:W-:Y:S01]  /*9410*/  IMAD R0, R23.reuse, UR5, RZ ;  /* 0x0000000517007c24 */ /* 0x040fe2000f8e02ff */
[----:B------:R-:W-:Y:S01]  /*9420*/  ISETP.LT.AND P1, PT, R23, UR19, !P0 ;  /* 0x0000001317007c0c */ /* 0x000fe2000c721270 */
[----:B------:R1:W-:Y:S01]  /*9430*/  @P2 STG.E desc[UR32][R2.64], R30 ;  /* 0x0000001e02002986 */ /* 0x0003e2000c101920 */
[----:B------:R-:W-:-:S02]  /*9440*/  LEA R16, P5, R22, R32, 0x2 ;  /* 0x0000002016107211 */ /* 0x000fc400078a10ff */
[CC--:B------:R-:W-:Y:S02]  /*9450*/  LEA R18, P6, R19.reuse, R32.reuse, 0x2 ;  /* 0x0000002013127211 */ /* 0x0c0fe400078c10ff */
[----:B----4-:R-:W-:Y:S02]  /*9460*/  LEA R20, P2, R0, R32, 0x2 ;  /* 0x0000002000147211 */ /* 0x010fe400078410ff */
[--C-:B------:R-:W-:Y:S02]  /*9470*/  LOP3.LUT R23, R70, 0x1c, R71.reuse, 0xfe, !PT ;  /* 0x0000001c46177812 */ /* 0x100fe400078efe47 */
[-C--:B------:R-:W-:Y:S02]  /*9480*/  LEA.HI.X.SX32 R17, R22, R33.reuse, 0x2, P5 ;  /* 0x0000002116117211 */ /* 0x080fe400028f16ff */
[-C--:B------:R-:W-:Y:S02]  /*9490*/  LEA.HI.X.SX32 R19, R19, R33.reuse, 0x2, P6 ;  /* 0x0000002113137211 */ /* 0x080fe400030f16ff */
[----:B------:R-:W-:Y:S01]  /*94a0*/  LEA.HI.X.SX32 R21, R0, R33, 0x2, P2 ;  /* 0x0000002100157211 */ /* 0x000fe200010f16ff */
[C---:B------:R-:W-:Y:S01]  /*94b0*/  IMAD R0, R23.reuse, UR5, RZ ;  /* 0x0000000517007c24 */ /* 0x040fe2000f8e02ff */
[----:B------:R-:W-:Y:S01]  /*94c0*/  LOP3.LUT R22, R70, 0x1e, R71, 0xfe, !PT ;  /* 0x0000001e46167812 */ /* 0x000fe200078efe47 */
[----:B------:R4:W-:Y:S01]  /*94d0*/  @P3 STG.E desc[UR32][R16.64], R31 ;  /* 0x0000001f10003986 */ /* 0x0009e2000c101920 */
[----:B------:R-:W-:-:S02]  /*94e0*/  ISETP.LT.AND P2, PT, R23, UR19, !P0 ;  /* 0x0000001317007c0c */ /* 0x000fc4000c741270 */
[--C-:B-1----:R-:W-:Y:S01]  /*94f0*/  LOP3.LUT R3, R70, 0x20, R71.reuse, 0xfe, !PT ;  /* 0x0000002046037812 */ /* 0x102fe200078efe47 */
[----:B--2---:R1:W-:Y:S01]  /*9500*/  @P4 STG.E desc[UR32][R18.64], R24 ;  /* 0x0000001812004986 */ /* 0x0043e2000c101920 */
[----:B------:R-:W-:Y:S02]  /*9510*/  LEA R2, P5, R0, R32, 0x2 ;  /* 0x0000002000027211 */ /* 0x000fe400078a10ff */
[----:B------:R-:W-:Y:S01]  /*9520*/  ISETP.LT.AND P3, PT, R3, UR19, !P0 ;  /* 0x0000001303007c0c */ /* 0x000fe2000c761270 */
[----:B------:R2:W-:Y:S01]  /*9530*/  @P1 STG.E desc[UR32][R20.64], R25 ;  /* 0x0000001914001986 */ /* 0x0005e2000c101920 */
[C---:B------:R-:W-:Y:S01]  /*9540*/  ISETP.LT.AND P1, PT, R22.reuse, UR19, !P0 ;  /* 0x0000001316007c0c */ /* 0x040fe2000c721270 */
[----:B------:R-:W-:Y:S01]  /*9550*/  IMAD R22, R22, UR5, RZ ;  /* 0x0000000516167c24 */ /* 0x000fe2000f8e02ff */
[C-C-:B------:R-:W-:Y:S02]  /*9560*/  LOP3.LUT R23, R70.reuse, 0x2a, R71.reuse, 0xfe, !PT ;  /* 0x0000002a46177812 */ /* 0x140fe400078efe47 */
[----:B----4-:R-:W-:-:S02]  /*9570*/  LOP3.LUT R17, R70, 0x22, R71, 0xfe, !PT ;  /* 0x0000002246117812 */ /* 0x010fc400078efe47 */
[-C--:B------:R-:W-:Y:S01]  /*9580*/  LEA R16, P4, R22, R32.reuse, 0x2 ;  /* 0x0000002016107211 */ /* 0x080fe200078810ff */
[----:B-1----:R-:W-:Y:S01]  /*9590*/  IMAD R19, R3, UR5, RZ ;  /* 0x0000000503137c24 */ /* 0x002fe2000f8e02ff */
[-C--:B------:R-:W-:Y:S01]  /*95a0*/  LEA.HI.X.SX32 R3, R0, R33.reuse, 0x2, P5 ;  /* 0x0000002100037211 */ /* 0x080fe200028f16ff */
[C---:B------:R-:W-:Y:S01]  /*95b0*/  IMAD R0, R17.reuse, UR5, RZ ;  /* 0x0000000511007c24 */ /* 0x040fe2000f8e02ff */
[----:B------:R-:W-:Y:S02]  /*95c0*/  ISETP.LT.AND P5, PT, R17, UR19, !P0 ;  /* 0x0000001311007c0c */ /* 0x000fe4000c7a1270 */
[-C--:B------:R-:W-:Y:S01]  /*95d0*/  LEA.HI.X.SX32 R17, R22, R33.reuse, 0x2, P4 ;  /* 0x0000002116117211 */ /* 0x080fe200020f16ff */
[----:B------:R1:W-:Y:S01]  /*95e0*/  @P2 STG.E desc[UR32][R2.64], R26 ;  /* 0x0000001a02002986 */ /* 0x0003e2000c101920 */
[----:B--2---:R-:W-:Y:S02]  /*95f0*/  LEA R20, P2, R0, R32, 0x2 ;  /* 0x0000002000147211 */ /* 0x004fe400078410ff */
[----:B------:R-:W-:Y:S01]  /*9600*/  LOP3.LUT R22, R70, 0x24, R71, 0xfe, !PT ;  /* 0x0000002446167812 */ /* 0x000fe200078efe47 */
[----:B------:R2:W-:Y:S01]  /*9610*/  @P1 STG.E desc[UR32][R16.64], R27 ;  /* 0x0000001b10001986 */ /* 0x0005e2000c101920 */
[----:B------:R-:W-:-:S02]  /*9620*/  LEA.HI.X.SX32 R21, R0, R33, 0x2, P2 ;  /* 0x0000002100157211 */ /* 0x000fc400010f16ff */
[CC--:B------:R-:W-:Y:S01]  /*9630*/  LEA R18, P6, R19.reuse, R32.reuse, 0x2 ;  /* 0x0000002013127211 */ /* 0x0c0fe200078c10ff */
[C---:B------:R-:W-:Y:S01]  /*9640*/  IMAD R0, R22.reuse, UR5, RZ ;  /* 0x0000000516007c24 */ /* 0x040fe2000f8e02ff */
[----:B------:R-:W-:Y:S02]  /*9650*/  ISETP.LT.AND P4, PT, R22, UR19, !P0 ;  /* 0x0000001316007c0c */ /* 0x000fe4000c781270 */
[-C--:B------:R-:W-:Y:S02]  /*9660*/  LEA.HI.X.SX32 R19, R19, R33.reuse, 0x2, P6 ;  /* 0x0000002113137211 */ /* 0x080fe400030f16ff */
[--C-:B-1----:R-:W-:Y:S02]  /*9670*/  LOP3.LUT R3, R70, 0x26, R71.reuse, 0xfe, !PT ;  /* 0x0000002646037812 */ /* 0x102fe400078efe47 */
[----:B------:R-:W-:Y:S01]  /*9680*/  LEA R2, P2, R0, R32, 0x2 ;  /* 0x0000002000027211 */ /* 0x000fe200078410ff */
[----:B------:R1:W-:Y:S01]  /*9690*/  @P3 STG.E desc[UR32][R18.64], R12 ;  /* 0x0000000c12003986 */ /* 0x0003e2000c101920 */
[--C-:B--2---:R-:W-:Y:S01]  /*96a0*/  LOP3.LUT R16, R70, 0x28, R71.reuse, 0xfe, !PT ;  /* 0x0000002846107812 */ /* 0x104fe200078efe47 */
[C---:B------:R-:W-:Y:S01]  /*96b0*/  IMAD R17, R3.reuse, UR5, RZ ;  /* 0x0000000503117c24 */ /* 0x040fe2000f8e02ff */
[----:B------:R-:W-:Y:S01]  /*96c0*/  ISETP.LT.AND P1, PT, R3, UR19, !P0 ;  /* 0x0000001303007c0c */ /* 0x000fe2000c721270 */
[----:B------:R2:W-:Y:S01]  /*96d0*/  @P5 STG.E desc[UR32][R20.64], R13 ;  /* 0x0000000d14005986 */ /* 0x0005e2000c101920 */
[----:B------:R-:W-:Y:S01]  /*96e0*/  LEA.HI.X.SX32 R3, R0, R33, 0x2, P2 ;  /* 0x0000002100037211 */ /* 0x000fe200010f16ff */
[----:B------:R-:W-:Y:S01]  /*96f0*/  IMAD R0, R16, UR5, RZ ;  /* 0x0000000510007c24 */ /* 0x000fe2000f8e02ff */
[----:B------:R-:W-:-:S02]  /*9700*/  LOP3.LUT R22, R70, 0x2c, R71, 0xfe, !PT ;  /* 0x0000002c46167812 */ /* 0x000fc400078efe47 */
[----:B------:R-:W-:Y:S01]  /*9710*/  ISETP.LT.AND P3, PT, R16, UR19, !P0 ;  /* 0x0000001310007c0c */ /* 0x000fe2000c761270 */
[----:B------:R4:W-:Y:S01]  /*9720*/  @P4 STG.E desc[UR32][R2.64], R14 ;  /* 0x0000000e02004986 */ /* 0x0009e2000c101920 */
[C---:B------:R-:W-:Y:S01]  /*9730*/  ISETP.LT.AND P2, PT, R23.reuse, UR19, !P0 ;  /* 0x0000001317007c0c */ /* 0x040fe2000c741270 */
[----:B-1----:R-:W-:Y:S01]  /*9740*/  IMAD R19, R23, UR5, RZ ;  /* 0x0000000517137c24 */ /* 0x002fe2000f8e02ff */
[CC--:B------:R-:W-:Y:S02]  /*9750*/  LEA R12, P6, R17.reuse, R32.reuse, 0x2 ;  /* 0x00000020110c7211 */ /* 0x0c0fe400078c10ff */
[----:B------:R-:W-:Y:S01]  /*9760*/  LEA R16, P4, R0, R32, 0x2 ;  /* 0x0000002000107211 */ /* 0x000fe200078810ff */
[C---:B--2---:R-:W-:Y:S01]  /*9770*/  IMAD R21, R22.reuse, UR5, RZ ;  /* 0x0000000516157c24 */ /* 0x044fe2000f8e02ff */
[----:B------:R-:W-:Y:S02]  /*9780*/  LEA.HI.X.SX32 R13, R17, R33, 0x2, P6 ;  /* 0x00000021110d7211 */ /* 0x000fe400030f16ff */
[----:B------:R-:W-:-:S02]  /*9790*/  ISETP.LT.AND P6, PT, R22, UR19, !P0 ;  /* 0x0000001316007c0c */ /* 0x000fc4000c7c1270 */
[-C--:B------:R-:W-:Y:S01]  /*97a0*/  LEA R18, P5, R19, R32.reuse, 0x2 ;  /* 0x0000002013127211 */ /* 0x080fe200078a10ff */
[----:B------:R1:W-:Y:S01]  /*97b0*/  @P1 STG.E desc[UR32][R12.64], R15 ;  /* 0x0000000f0c001986 */ /* 0x0003e2000c101920 */
[-C--:B------:R-:W-:Y:S02]  /*97c0*/  LEA.HI.X.SX32 R17, R0, R33.reuse, 0x2, P4 ;  /* 0x0000002100117211 */ /* 0x080fe400020f16ff */
[----:B------:R-:W-:Y:S02]  /*97d0*/  LEA R20, P4, R21, R32, 0x2 ;  /* 0x0000002015147211 */ /* 0x000fe400078810ff */
[-C--:B------:R-:W-:Y:S01]  /*97e0*/  LEA.HI.X.SX32 R19, R19, R33.reuse, 0x2, P5 ;  /* 0x0000002113137211 */ /* 0x080fe200028f16ff */
[----:B------:R-:W-:Y:S01]  /*97f0*/  @P3 STG.E desc[UR32][R16.64], R8 ;  /* 0x0000000810003986 */ /* 0x000fe2000c101920 */
[C-C-:B------:R-:W-:Y:S02]  /*9800*/  LOP3.LUT R0, R70.reuse, 0x2e, R71.reuse, 0xfe, !PT ;  /* 0x0000002e46007812 */ /* 0x140fe400078efe47 */
[----:B----4-:R-:W-:Y:S01]  /*9810*/  LOP3.LUT R3, R70, 0x30, R71, 0xfe, !PT ;  /* 0x0000003046037812 */ /* 0x010fe200078efe47 */
[----:B------:R2:W-:Y:S01]  /*9820*/  @P2 STG.E desc[UR32][R18.64], R9 ;  /* 0x0000000912002986 */ /* 0x0005e2000c101920 */
[----:B------:R-:W-:-:S02]  /*9830*/  LEA.HI.X.SX32 R21, R21, R33, 0x2, P4 ;  /* 0x0000002115157211 */ /* 0x000fc400020f16ff */
[--C-:B------:R-:W-:Y:S02]  /*9840*/  LOP3.LUT R2, R70, 0x32, R71.reuse, 0xfe, !PT ;  /* 0x0000003246027812 */ /* 0x100fe400078efe47 */
[C---:B------:R-:W-:Y:S01]  /*9850*/  ISETP.LT.AND P4, PT, R0.reuse, UR19, !P0 ;  /* 0x0000001300007c0c */ /* 0x040fe2000c781270 */
[----:B------:R-:W-:Y:S01]  /*9860*/  IMAD R0, R0, UR5, RZ ;  /* 0x0000000500007c24 */ /* 0x000fe2000f8e02ff */
[C---:B------:R-:W-:Y:S01]  /*9870*/  ISETP.LT.AND P5, PT, R3.reuse, UR19, !P0 ;  /* 0x0000001303007c0c */ /* 0x040fe2000c7a1270 */
[----:B------:R4:W-:Y:S01]  /*9880*/  @P6 STG.E desc[UR32][R20.64], R10 ;  /* 0x0000000a14006986 */ /* 0x0009e2000c101920 */
[C---:B------:R-:W-:Y:S01]  /*9890*/  ISETP.LT.AND P6, PT, R2.reuse, UR19, !P0 ;  /* 0x0000001302007c0c */ /* 0x040fe2000c7c1270 */
[----:B-1----:R-:W-:Y:S01]  /*98a0*/  IMAD R13, R2, UR5, RZ ;  /* 0x00000005020d7c24 */ /* 0x002fe2000f8e02ff */
[----:B------:R-:W-:Y:S01]  /*98b0*/  LEA R2, P1, R0, R32, 0x2 ;  /* 0x0000002000027211 */ /* 0x000fe200078210ff */
[----:B--2---:R-:W-:Y:S01]  /*98c0*/  IMAD R9, R3, UR5, RZ ;  /* 0x0000000503097c24 */ /* 0x004fe2000f8e02ff */
[----:B------:R-:W-:-:S02]  /*98d0*/  LOP3.LUT R24, R70, 0x3a, R71, 0xfe, !PT ;  /* 0x0000003a46187812 */ /* 0x000fc400078efe47 */
[-C--:B------:R-:W-:Y:S02]  /*98e0*/  LEA.HI.X.SX32 R3, R0, R33.reuse, 0x2, P1 ;  /* 0x0000002100037211 */ /* 0x080fe400008f16ff */
[-C--:B------:R-:W-:Y:S02]  /*98f0*/  LEA R8, P2, R9, R32.reuse, 0x2 ;  /* 0x0000002009087211 */ /* 0x080fe400078410ff */
[----:B------:R-:W-:Y:S01]  /*9900*/  LEA R12, P3, R13, R32, 0x2 ;  /* 0x000000200d0c7211 */ /* 0x000fe200078610ff */
[----:B------:R1:W-:Y:S01]  /*9910*/  @P4 STG.E desc[UR32][R2.64], R11 ;  /* 0x0000000b02004986 */ /* 0x0003e2000c101920 */
[-C--:B------:R-:W-:Y:S02]  /*9920*/  LEA.HI.X.SX32 R9, R9, R33.reuse, 0x2, P2 ;  /* 0x0000002109097211 */ /* 0x080fe400010f16ff */
[C-C-:B----4-:R-:W-:Y:S02]  /*9930*/  LOP3.LUT R10, R70.reuse, 0x36, R71.reuse, 0xfe, !PT ;  /* 0x00000036460a7812 */ /* 0x150fe400078efe47 */
[----:B------:R-:W-:Y:S01]  /*9940*/  LOP3.LUT R0, R70, 0x34, R71, 0xfe, !PT ;  /* 0x0000003446007812 */ /* 0x000fe200078efe47 */
[----:B------:R-:W-:Y:S01]  /*9950*/  @P5 STG.E desc[UR32][R8.64], R4 ;  /* 0x0000000408005986 */ /* 0x000fe2000c101920 */
[----:B------:R-:W-:-:S02]  /*9960*/  LEA.HI.X.SX32 R13, R13, R33, 0x2, P3 ;  /* 0x000000210d0d7211 */ /* 0x000fc400018f16ff */
[C---:B------:R-:W-:Y:S01]  /*9970*/  ISETP.LT.AND P5, PT, R0.reuse, UR19, !P0 ;  /* 0x0000001300007c0c */ /* 0x040fe2000c7a1270 */
[----:B------:R-:W-:Y:S01]  /*9980*/  IMAD R0, R0, UR5, RZ ;  /* 0x0000000500007c24 */ /* 0x000fe2000f8e02ff */
[C---:B------:R-:W-:Y:S01]  /*9990*/  ISETP.LT.AND P4, PT, R10.reuse, UR19, !P0 ;  /* 0x000000130a007c0c */ /* 0x040fe2000c781270 */
[----:B------:R-:W-:Y:S01]  /*99a0*/  IMAD R10, R10, UR5, RZ ;  /* 0x000000050a0a7c24 */ /* 0x000fe2000f8e02ff */
[C-C-:B------:R-:W-:Y:S01]  /*99b0*/  LOP3.LUT R16, R70.reuse, 0x38, R71.reuse, 0xfe, !PT ;  /* 0x0000003846107812 */ /* 0x140fe200078efe47 */
[----:B------:R2:W-:Y:S01]  /*99c0*/  @P6 STG.E desc[UR32][R12.64], R5 ;  /* 0x000000050c006986 */ /* 0x0005e2000c101920 */
[----:B------:R-:W-:Y:S01]  /*99d0*/  LOP3.LUT R23, R70, 0x3c, R71, 0xfe, !PT ;  /* 0x0000003c46177812 */ /* 0x000fe200078efe47 */
[----:B-1----:R-:W-:Y:S01]  /*99e0*/  IMAD R11, R24, UR5, RZ ;  /* 0x00000005180b7c24 */ /* 0x002fe2000f8e02ff */
[C---:B------:R-:W-:Y:S01]  /*99f0*/  ISETP.LT.AND P3, PT, R16.reuse, UR19, !P0 ;  /* 0x0000001310007c0c */ /* 0x040fe2000c761270 */
[----:B------:R-:W-:Y:S01]  /*9a00*/  IMAD R16, R16, UR5, RZ ;  /* 0x0000000510107c24 */ /* 0x000fe2000f8e02ff */
[----:B------:R-:W-:-:S02]  /*9a10*/  LEA R14, P6, R0, R32, 0x2 ;  /* 0x00000020000e7211 */ /* 0x000fc400078c10ff */
[-C--:B------:R-:W-:Y:S02]  /*9a20*/  LEA R2, P1, R10, R32.reuse, 0x2 ;  /* 0x000000200a027211 */ /* 0x080fe400078210ff */
[-C--:B------:R-:W-:Y:S02]  /*9a30*/  LEA.HI.X.SX32 R15, R0, R33.reuse, 0x2, P6 ;  /* 0x00000021000f7211 */ /* 0x080fe400030f16ff */
[-C--:B------:R-:W-:Y:S01]  /*9a40*/  LEA.HI.X.SX32 R3, R10, R33.reuse, 0x2, P1 ;  /* 0x000000210a037211 */ /* 0x080fe200008f16ff */
[----:B--2---:R-:W-:Y:S01]  /*9a50*/  IMAD R12, R23, UR5, RZ ;  /* 0x00000005170c7c24 */ /* 0x004fe2000f8e02ff */
[----:B------:R-:W-:Y:S01]  /*9a60*/  LOP3.LUT R22, R70, 0x3e, R71, 0xfe, !PT ;  /* 0x0000003e46167812 */ /* 0x000fe200078efe47 */
[----:B------:R1:W-:Y:S01]  /*9a70*/  @P5 STG.E desc[UR32][R14.64], R6 ;  /* 0x000000060e005986 */ /* 0x0003e2000c101920 */
[-C--:B------:R-:W-:Y:S02]  /*9a80*/  LEA R4, P6, R16, R32.reuse, 0x2 ;  /* 0x0000002010047211 */ /* 0x080fe400078c10ff */
[----:B------:R-:W-:Y:S01]  /*9a90*/  LEA R8, P1, R11, R32, 0x2 ;  /* 0x000000200b087211 */ /* 0x000fe200078210ff */
[----:B------:R-:W-:Y:S01]  /*9aa0*/  IMAD R0, R22, UR5, RZ ;  /* 0x0000000516007c24 */ /* 0x000fe2000f8e02ff */
[----:B------:R-:W-:Y:S01]  /*9ab0*/  ISETP.LT.AND P2, PT, R24, UR19, !P0 ;  /* 0x0000001318007c0c */ /* 0x000fe2000c741270 */
[----:B------:R1:W-:Y:S01]  /*9ac0*/  @P4 STG.E desc[UR32][R2.64], R7 ;  /* 0x0000000702004986 */ /* 0x0003e2000c101920 */
[----:B------:R-:W-:-:S02]  /*9ad0*/  LEA.HI.X.SX32 R5, R16, R33, 0x2, P6 ;  /* 0x0000002110057211 */ /* 0x000fc400030f16ff */
[-C--:B------:R-:W-:Y:S02]  /*9ae0*/  LEA.HI.X.SX32 R9, R11, R33.reuse, 0x2, P1 ;  /* 0x000000210b097211 */ /* 0x080fe400008f16ff */
[-C--:B------:R-:W-:Y:S01]  /*9af0*/  LEA R10, P6, R12, R32.reuse, 0x2 ;  /* 0x000000200c0a7211 */ /* 0x080fe200078c10ff */
[----:B---3--:R1:W-:Y:S01]  /*9b00*/  @P3 STG.E desc[UR32][R4.64], R72 ;  /* 0x0000004804003986 */ /* 0x0083e2000c101920 */
[----:B------:R-:W-:Y:S02]  /*9b10*/  ISETP.LT.AND P1, PT, R23, UR19, !P0 ;  /* 0x0000001317007c0c */ /* 0x000fe4000c721270 */
[----:B------:R-:W-:Y:S02]  /*9b20*/  ISETP.LT.AND P0, PT, R22, UR19, !P0 ;  /* 0x0000001316007c0c */ /* 0x000fe4000c701270 */
[----:B------:R-:W-:Y:S01]  /*9b30*/  LEA.HI.X.SX32 R11, R12, R33, 0x2, P6 ;  /* 0x000000210c0b7211 */ /* 0x000fe200030f16ff */
[----:B------:R1:W-:Y:S01]  /*9b40*/  @P2 STG.E desc[UR32][R8.64], R73 ;  /* 0x0000004908002986 */ /* 0x0003e2000c101920 */
[----:B------:R-:W-:-:S04]  /*9b50*/  LEA R12, P6, R0, R32, 0x2 ;  /* 0x00000020000c7211 */ /* 0x000fc800078c10ff */
[----:B------:R-:W-:-:S03]  /*9b60*/  LEA.HI.X.SX32 R13, R0, R33, 0x2, P6 ;  /* 0x00000021000d7211 */ /* 0x000fc600030f16ff */
[----:B------:R1:W-:Y:S04]  /*9b70*/  @P1 STG.E desc[UR32][R10.64], R74 ;  /* 0x0000004a0a001986 */ /* 0x0003e8000c101920 */
[----:B------:R1:W-:Y:S01]  /*9b80*/  @P0 STG.E desc[UR32][R12.64], R75 ;  /* 0x0000004b0c000986 */ /* 0x0003e2000c101920 */
[----:B------:R-:W-:Y:S06]  /*9b90*/  BAR.SYNC.DEFER_BLOCKING 0x0 ;  /* 0x0000000000007b1d */ /* 0x000fec0000010000 */
[----:B------:R-:W-:Y:S05]  /*9ba0*/  BRA.U UP0, `(.L_x_43) ;  /* 0x0000000100a07547 */ /* 0x000fea000b800000 */
[----:B------:R-:W2:Y:S01]  /*9bb0*/  S2UR UR5, SR_CgaCtaId ;  /* 0x00000000000579c3 */ /* 0x000ea20000008800 */
[----:B------:R-:W-:Y:S01]  /*9bc0*/  NOP ;  /* 0x0000000000007918 */ /* 0x000fe20000000000 */
[----:B------:R-:W-:Y:S01]  /*9bd0*/  UMOV UR4, 0x50 ;  /* 0x0000005000047882 */ /* 0x000fe20000000000 */
[----:B------:R-:W-:Y:S02]  /*9be0*/  IMAD.U32 R0, RZ, RZ, UR9 ;  /* 0x00000009ff007e24 */ /* 0x000fe4000f8e00ff */
[----:B-1----:R-:W-:Y:S02]  /*9bf0*/  IMAD.MOV.U32 R3, RZ, RZ, 0xf ;  /* 0x0000000fff037424 */ /* 0x002fe400078e00ff */
[----:B------:R-:W-:Y:S01]  /*9c00*/  IMAD.MOV.U32 R7, RZ, RZ, 0x1 ;  /* 0x00000001ff077424 */ /* 0x000fe200078e00ff */
[----:B------:R-:W-:-:S04]  /*9c10*/  LOP3.LUT R0, R0, 0xffff, RZ, 0xc0, !PT ;  /* 0x0000ffff00007812 */ /* 0x000fc800078ec0ff */
[----:B------:R-:W-:-:S05]  /*9c20*/  SHF.R.U32.HI R0, RZ, 0x5, R0 ;  /* 0x00000005ff007819 */ /* 0x000fca0000011600 */
[----:B------:R-:W-:Y:S01]  /*9c30*/  VIADD R2, R0, 0x10 ;  /* 0x0000001000027836 */ /* 0x000fe20000000000 */
[----:B------:R-:W-:Y:S01]  /*9c40*/  SHF.L.U32 R0, R3, R0, RZ ;  /* 0x0000000003007219 */ /* 0x000fe200000006ff */
[----:B--2---:R-:W-:-:S03]  /*9c50*/  ULEA UR6, UR5, UR4, 0x18 ;  /* 0x0000000405067291 */ /* 0x004fc6000f8ec0ff */
[----:B------:R-:W-:-:S04]  /*9c60*/  SHF.L.U32 R3, R7, R2, RZ ;  /* 0x0000000207037219 */ /* 0x000fc800000006ff */
[----:B------:R-:W-:Y:S02]  /*9c70*/  LOP3.LUT R0, R3, R0, RZ, 0xfc, !PT ;  /* 0x0000000003007212 */ /* 0x000fe400078efcff */
[----:B------:R-:W1:Y:S02]  /*9c80*/  LDS R5, [UR6] ;  /* 0x00000006ff057984 */ /* 0x000e640008000800 */
[C---:B------:R-:W-:Y:S02]  /*9c90*/  LOP3.LUT R2, R0.reuse, 0xffff, RZ, 0xc0, !PT ;  /* 0x0000ffff00027812 */ /* 0x040fe400078ec0ff */
[----:B-1----:R-:W-:-:S04]  /*9ca0*/  LOP3.LUT R3, R0, 0xffff, R5, 0x80, !PT ;  /* 0x0000ffff00037812 */ /* 0x002fc800078e8005 */
[----:B------:R-:W-:-:S13]  /*9cb0*/  ISETP.NE.AND P0, PT, R3, R2, PT ;  /* 0x000000020300720c */ /* 0x000fda0003f05270 */
[----:B------:R-:W-:Y:S05]  /*9cc0*/  @P0 BRA `(.L_x_44) ;  /* 0x0000000000500947 */ /* 0x000fea0003800000 */
[----:B------:R-:W-:Y:S02]  /*9cd0*/  SHF.R.U32.HI R5, RZ, 0x10, R5 ;  /* 0x00000010ff057819 */ /* 0x000fe40000011605 */
[----:B------:R-:W-:-:S04]  /*9ce0*/  SHF.R.U32.HI R2, RZ, 0x10, R0 ;  /* 0x00000010ff027819 */ /* 0x000fc80000011600 */
[----:B------:R-:W-:-:S04]  /*9cf0*/  LOP3.LUT R5, R5, R2, RZ, 0xc0, !PT ;  /* 0x0000000205057212 */ /* 0x000fc800078ec0ff */
[----:B------:R-:W-:-:S13]  /*9d00*/  ISETP.NE.AND P0, PT, R5, R2, PT ;  /* 0x000000020500720c */ /* 0x000fda0003f05270 */
[----:B------:R-:W-:Y:S05]  /*9d10*/  @P0 BRA `(.L_x_45) ;  /* 0x0000000000300947 */ /* 0x000fea0003800000 */
[----:B------:R-:W-:Y:S01]  /*9d20*/  R2UR UR4, R0 ;  /* 0x00000000000472ca */ /* 0x000fe200000e0000 */
[----:B------:R-:W-:Y:S01]  /*9d30*/  VOTEU.ANY UR5, UPT, PT ;  /* 0x0000000000057886 */ /* 0x000fe200038e0100 */
[----:B------:R-:W1:Y:S01]  /*9d40*/  S2R R0, SR_LANEID ;  /* 0x0000000000007919 */ /* 0x000e620000000000 */
[----:B------:R-:W-:-:S10]  /*9d50*/  UFLO.U32 UR5, UR5 ;  /* 0x00000005000572bd */ /* 0x000fd400080e0000 */
[----:B------:R-:W-:-:S06]  /*9d60*/  ULOP3.LUT UR4, URZ, UR4, URZ, 0x33, !UPT ;  /* 0x00000004ff047292 */ /* 0x000fcc000f8e33ff */
[----:B------:R-:W-:-:S04]  /*9d70*/  IMAD.U32 R2, RZ, RZ, UR4 ;  /* 0x00000004ff027e24 */ /* 0x000fc8000f8e00ff */
[----:B------:R-:W2:Y:S02]  /*9d80*/  REDUX UR7, R2 ;  /* 0x00000000020773c4 */ /* 0x000ea40000000000 */
[----:B------:R3:W-:Y:S01]  /*9d90*/  UTCATOMSWS.AND URZ, UR4 ;  /* 0x0000000400ff79e3 */ /* 0x0007e20008000000 */
[----:B-1----:R-:W-:Y:S01]  /*9da0*/  ISETP.EQ.U32.AND P0, PT, R0, UR5, PT ;  /* 0x0000000500007c0c */ /* 0x002fe2000bf02070 */
[----:B--2---:R-:W-:-:S12]  /*9db0*/  IMAD.U32 R0, RZ, RZ, UR7 ;  /* 0x00000007ff007e24 */ /* 0x004fd8000f8e00ff */
[----:B------:R3:W-:Y:S01]  /*9dc0*/  @P0 ATOMS.AND RZ, [UR6], R0 ;  /* 0x00000000ffff098c */ /* 0x0007e2000a800006 */
[----:B------:R-:W-:Y:S05]  /*9dd0*/  BRA `(.L_x_43) ;  /* 0x0000000000147947 */ /* 0x000fea0003800000 */
.L_x_45:
[----:B------:R-:W-:-:S07]  /*9de0*/  MOV R2, 0x9e00 ;  /* 0x00009e0000027802 */ /* 0x000fce0000000f00 */
[----:B------:R-:W-:Y:S05]  /*9df0*/  CALL.REL.NOINC `($__internal_0_$__cuda_sm10x_tcgen05_guardrail_trap_col_being_dealloced_not_returned_by_alloc) ;  /* 0x00000000002c7944 */ /* 0x000fea0003c00000 */
[----:B------:R-:W-:Y:S05]  /*9e00*/  BRA `(.L_x_43) ;  /* 0x0000000000087947 */ /* 0x000fea0003800000 */
.L_x_44:
[----:B------:R-:W-:-:S07]  /*9e10*/  MOV R2, 0x9e30 ;  /* 0x00009e3000027802 */ /* 0x000fce0000000f00 */
[----:B------:R-:W-:Y:S05]  /*9e20*/  CALL.REL.NOINC `($__internal_2_$__cuda_sm10x_tcgen05_guardrail_trap_unallocated_columns_being_dealloced) ;  /* 0x0000000000387944 */ /* 0x000fea0003c00000 */
.L_x_43:
[----:B------:R-:W-:Y:S01]  /*9e30*/  NOP ;  /* 0x0000000000007918 */ /* 0x000fe20000000000 */
[----:B---3--:R-:W-:Y:S05]  /*9e40*/  EXIT ;  /* 0x000000000000794d */ /* 0x008fea0003800000 */
.L_x_38:
[----:B------:R-:W1:Y:S02]  /*9e50*/  SYNCS.PHASECHK.TRANS64.TRYWAIT P1, [UR10], R2 ;  /* 0x00000002ff0075a7 */ /* 0x000e64000802110a */
[----:B-1----:R-:W-:Y:S05]  /*9e60*/  @!P1 BRA `(.L_x_38) ;  /* 0xfffffffc00f89947 */ /* 0x002fea000383ffff */
[----:B------:R-:W-:Y:S05]  /*9e70*/  BRA `(.L_x_46) ;  /* 0xffffffcc00b87947 */ /* 0x000fea000383ffff */
.L_x_42:
[----:B------:R-:W3:Y:S02]  /*9e80*/  SYNCS.PHASECHK.TRANS64.TRYWAIT P1, [UR10], R2 ;  /* 0x00000002ff0075a7 */ /* 0x000ee4000802110a */
[----:B---3--:R-:W-:Y:S05]  /*9e90*/  @!P1 BRA `(.L_x_42) ;  /* 0xfffffffc00f89947 */ /* 0x008fea000383ffff */
[----:B------:R-:W-:Y:S05]  /*9ea0*/  BRA `(.L_x_41) ;  /* 0xffffffec000c7947 */ /* 0x000fea000383ffff */
        .weak           $__internal_0_$__cuda_sm10x_tcgen05_guardrail_trap_col_being_dealloced_not_returned_by_alloc
        .type           $__internal_0_$__cuda_sm10x_tcgen05_guardrail_trap_col_being_dealloced_not_returned_by_alloc,@function
        .size           $__internal_0_$__cuda_sm10x_tcgen05_guardrail_trap_col_being_dealloced_not_returned_by_alloc,($__internal_1_$__cuda_sm10x_tcgen05_guardrail_trap_phase_invalid_during_alloc - $__internal_0_$__cuda_sm10x_tcgen05_guardrail_trap_col_being_dealloced_not_returned_by_alloc)
$__internal_0_$__cuda_sm10x_tcgen05_guardrail_trap_col_being_dealloced_not_returned_by_alloc:
[----:B------:R-:W-:Y:S05]  /*9eb0*/  BPT.TRAP 0x1 ;  /* 0x000000040000795c */ /* 0x000fea0000300000 */
[----:B------:R-:W-:-:S04]  /*9ec0*/  IMAD.MOV.U32 R3, RZ, RZ, 0x0 ;  /* 0x00000000ff037424 */ /* 0x000fc800078e00ff */
[----:B------:R-:W-:Y:S05]  /*9ed0*/  RET.REL.NODEC R2 `(matmul_kernel) ;  /* 0xffffff6002487950 */ /* 0x000fea0003c3ffff */
        .weak           $__internal_1_$__cuda_sm10x_tcgen05_guardrail_trap_phase_invalid_during_alloc
        .type           $__internal_1_$__cuda_sm10x_tcgen05_guardrail_trap_phase_invalid_during_alloc,@function
        .size           $__internal_1_$__cuda_sm10x_tcgen05_guardrail_trap_phase_invalid_during_alloc,($__internal_2_$__cuda_sm10x_tcgen05_guardrail_trap_unallocated_columns_being_dealloced - $__internal_1_$__cuda_sm10x_tcgen05_guardrail_trap_phase_invalid_during_alloc)
$__internal_1_$__cuda_sm10x_tcgen05_guardrail_trap_phase_invalid_during_alloc:
[----:B------:R-:W-:Y:S05]  /*9ee0*/  BPT.TRAP 0x1 ;  /* 0x000000040000795c */ /* 0x000fea0000300000 */
[----:B------:R-:W-:-:S04]  /*9ef0*/  IMAD.MOV.U32 R3, RZ, RZ, 0x0 ;  /* 0x00000000ff037424 */ /* 0x000fc800078e00ff */
[----:B------:R-:W-:Y:S05]  /*9f00*/  RET.REL.NODEC R2 `(matmul_kernel) ;  /* 0xffffff60023c7950 */ /* 0x000fea0003c3ffff */
        .weak           $__internal_2_$__cuda_sm10x_tcgen05_guardrail_trap_unallocated_columns_being_dealloced
        .type           $__internal_2_$__cuda_sm10x_tcgen05_guardrail_trap_unallocated_columns_being_dealloced,@function
        .size           $__internal_2_$__cuda_sm10x_tcgen05_guardrail_trap_unallocated_columns_being_dealloced,(.L_x_50 - $__internal_2_$__cuda_sm10x_tcgen05_guardrail_trap_unallocated_columns_being_dealloced)
$__internal_2_$__cuda_sm10x_tcgen05_guardrail_trap_unallocated_columns_being_dealloced:
[----:B------:R-:W-:Y:S05]  /*9f10*/  BPT.TRAP 0x1 ;  /* 0x000000040000795c */ /* 0x000fea0000300000 */
[----:B------:R-:W-:-:S04]  /*9f20*/  IMAD.MOV.U32 R3, RZ, RZ, 0x0 ;  /* 0x00000000ff037424 */ /* 0x000fc800078e00ff */
[----:B------:R-:W-:Y:S05]  /*9f30*/  RET.REL.NODEC R2 `(matmul_kernel) ;  /* 0xffffff6002307950 */ /* 0x000fea0003c3ffff */
.L_x_47:
[----:B------:R-:W-:-:S00]  /*9f40*/  BRA `(.L_x_47) ;  /* 0xfffffffc00fc7947 */ /* 0x000fc0000383ffff */
[----:B------:R-:W-:-:S00]  /*9f50*/  NOP ;  /* 0x0000000000007918 */ /* 0x000fc00000000000 */
        /* <DEDUP_REMOVED lines=10> */
.L_x_50:


//--------------------- .nv.shared.matmul_kernel  --------------------------
	.section	.nv.shared.matmul_kernel,"aw",@nobits
	.sectionflags	@""
	.align	16
	.zero		1024


//--------------------- .nv.shared.reserved.0     --------------------------
	.section	.nv.shared.reserved.0,"aw",@nobits
	.align	8
	.weak		__nv_reservedSMEM_offset_0_alias
	.size		__nv_reservedSMEM_offset_0_alias, 0, 64
	.other		__nv_reservedSMEM_offset_0_alias,@"STO_CUDA_RESERVED_SHARED STV_DEFAULT"
__nv_reservedSMEM_offset_0_alias:
	.zero		0
.nv.shared.reserved.0:
	.zero		64
	.weak		__nv_reservedSMEM_allocation_phase
	.type		__nv_reservedSMEM_allocation_phase,@object
	.size		__nv_reservedSMEM_allocation_phase,(.L_0 - __nv_reservedSMEM_allocation_phase)
__nv_reservedSMEM_allocation_phase:
	.zero		1
.L_0:
	.zero		7
	.weak		__nv_reservedSMEM_devtool_atexit_pc
	.type		__nv_reservedSMEM_devtool_atexit_pc,@object
	.size		__nv_reservedSMEM_devtool_atexit_pc,(__nv_reservedSMEM_allocation_mask - __nv_reservedSMEM_devtool_atexit_pc)
__nv_reservedSMEM_devtool_atexit_pc:
	.zero		8
	.weak		__nv_reservedSMEM_allocation_mask
	.type		__nv_reservedSMEM_allocation_mask,@object
	.size		__nv_reservedSMEM_allocation_mask,(.L_2 - __nv_reservedSMEM_allocation_mask)
__nv_reservedSMEM_allocation_mask:
	.zero		4
.L_2:


//--------------------- .nv.constant0.matmul_kernel --------------------------
	.section	.nv.constant0.matmul_kernel,"a",@progbits
	.sectionflags	@""
	.align	4
.nv.constant0.matmul_kernel:
	.zero		976


//--------------------- SYMBOLS --------------------------

	.type		.nv.reservedSmem.offset0,@object
	.size		.nv.reservedSmem.offset0,0x4
	.type		.nv.reservedSmem.cap,@object
	.size		.nv.reservedSmem.cap,0x4
